//
// Generated by NVIDIA NVVM Compiler
//
// Compiler Build ID: CL-36424714
// Cuda compilation tools, release 13.0, V13.0.88
// Based on NVVM 20.0.0
//

.version 9.0
.target sm_100
.address_size 64

	// .globl	_Z12reduceGlobalPiS_i
// _ZZ12reduceSharedPiS_iE5sdata has been demoted

.visible .entry _Z12reduceGlobalPiS_i(
	.param .u64 .ptr .align 1 _Z12reduceGlobalPiS_i_param_0,
	.param .u64 .ptr .align 1 _Z12reduceGlobalPiS_i_param_1,
	.param .u32 _Z12reduceGlobalPiS_i_param_2
)
{
	.reg .pred 	%p<2>;
	.reg .b32 	%r<8>;
	.reg .b64 	%rd<7>;

	ld.param.u64 	%rd1, [_Z12reduceGlobalPiS_i_param_0];
	ld.param.u64 	%rd2, [_Z12reduceGlobalPiS_i_param_1];
	ld.param.u32 	%r2, [_Z12reduceGlobalPiS_i_param_2];
	mov.u32 	%r3, %ctaid.x;
	mov.u32 	%r4, %ntid.x;
	mov.u32 	%r5, %tid.x;
	mad.lo.s32 	%r1, %r3, %r4, %r5;
	setp.ge.s32 	%p1, %r1, %r2;
	@%p1 bra 	$L__BB0_2;
	cvta.to.global.u64 	%rd3, %rd1;
	cvta.to.global.u64 	%rd4, %rd2;
	mul.wide.s32 	%rd5, %r1, 4;
	add.s64 	%rd6, %rd3, %rd5;
	ld.global.u32 	%r6, [%rd6];
	atom.global.add.u32 	%r7, [%rd4], %r6;
$L__BB0_2:
	ret;

}
	// .globl	_Z12reduceSharedPiS_i
.visible .entry _Z12reduceSharedPiS_i(
	.param .u64 .ptr .align 1 _Z12reduceSharedPiS_i_param_0,
	.param .u64 .ptr .align 1 _Z12reduceSharedPiS_i_param_1,
	.param .u32 _Z12reduceSharedPiS_i_param_2
)
{
	.reg .pred 	%p<6>;
	.reg .b32 	%r<23>;
	.reg .b64 	%rd<7>;
	// demoted variable
	.shared .align 4 .b8 _ZZ12reduceSharedPiS_iE5sdata[1024];
	ld.param.u64 	%rd1, [_Z12reduceSharedPiS_i_param_0];
	ld.param.u64 	%rd2, [_Z12reduceSharedPiS_i_param_1];
	ld.param.u32 	%r10, [_Z12reduceSharedPiS_i_param_2];
	mov.u32 	%r1, %tid.x;
	mov.u32 	%r11, %ctaid.x;
	mov.u32 	%r22, %ntid.x;
	mad.lo.s32 	%r3, %r11, %r22, %r1;
	setp.ge.s32 	%p1, %r3, %r10;
	mov.b32 	%r21, 0;
	@%p1 bra 	$L__BB1_2;
	cvta.to.global.u64 	%rd3, %rd1;
	mul.wide.s32 	%rd4, %r3, 4;
	add.s64 	%rd5, %rd3, %rd4;
	ld.global.u32 	%r21, [%rd5];
$L__BB1_2:
	shl.b32 	%r12, %r1, 2;
	mov.u32 	%r13, _ZZ12reduceSharedPiS_iE5sdata;
	add.s32 	%r6, %r13, %r12;
	st.shared.u32 	[%r6], %r21;
	bar.sync 	0;
	setp.lt.u32 	%p2, %r22, 2;
	@%p2 bra 	$L__BB1_6;
$L__BB1_3:
	shr.u32 	%r8, %r22, 1;
	setp.ge.u32 	%p3, %r1, %r8;
	@%p3 bra 	$L__BB1_5;
	shl.b32 	%r14, %r8, 2;
	add.s32 	%r15, %r6, %r14;
	ld.shared.u32 	%r16, [%r15];
	ld.shared.u32 	%r17, [%r6];
	add.s32 	%r18, %r17, %r16;
	st.shared.u32 	[%r6], %r18;
$L__BB1_5:
	bar.sync 	0;
	setp.gt.u32 	%p4, %r22, 3;
	mov.u32 	%r22, %r8;
	@%p4 bra 	$L__BB1_3;
$L__BB1_6:
	setp.ne.s32 	%p5, %r1, 0;
	@%p5 bra 	$L__BB1_8;
	ld.shared.u32 	%r19, [_ZZ12reduceSharedPiS_iE5sdata];
	cvta.to.global.u64 	%rd6, %rd2;
	atom.global.add.u32 	%r20, [%rd6], %r19;
$L__BB1_8:
	ret;

}
	// .globl	_Z15bubbleSortLocalPiii
.visible .entry _Z15bubbleSortLocalPiii(
	.param .u64 .ptr .align 1 _Z15bubbleSortLocalPiii_param_0,
	.param .u32 _Z15bubbleSortLocalPiii_param_1,
	.param .u32 _Z15bubbleSortLocalPiii_param_2
)
{
	.local .align 16 .b8 	__local_depot2[256];
	.reg .b64 	%SP;
	.reg .b64 	%SPL;
	.reg .pred 	%p<25>;
	.reg .b32 	%r<96>;
	.reg .b64 	%rd<32>;

	mov.u64 	%SPL, __local_depot2;
	ld.param.u64 	%rd13, [_Z15bubbleSortLocalPiii_param_0];
	ld.param.u32 	%r52, [_Z15bubbleSortLocalPiii_param_1];
	ld.param.u32 	%r53, [_Z15bubbleSortLocalPiii_param_2];
	cvta.to.global.u64 	%rd1, %rd13;
	add.u64 	%rd2, %SPL, 0;
	mov.u32 	%r54, %ctaid.x;
	mul.lo.s32 	%r1, %r53, %r54;
	setp.le.s32 	%p1, %r52, %r1;
	@%p1 bra 	$L__BB2_37;
	sub.s32 	%r55, %r52, %r1;
	min.s32 	%r2, %r53, %r55;
	setp.lt.s32 	%p2, %r2, 1;
	@%p2 bra 	$L__BB2_37;
	and.b32  	%r3, %r2, 3;
	setp.lt.u32 	%p3, %r2, 4;
	mov.b32 	%r76, 0;
	@%p3 bra 	$L__BB2_5;
	and.b32  	%r76, %r2, 2147483644;
	mov.b32 	%r79, 0;
$L__BB2_4:
	add.s32 	%r58, %r79, %r1;
	mul.wide.s32 	%rd15, %r58, 4;
	add.s64 	%rd16, %rd1, %rd15;
	ld.global.u32 	%r59, [%rd16];
	mul.wide.u32 	%rd17, %r79, 4;
	add.s64 	%rd18, %rd2, %rd17;
	ld.global.u32 	%r60, [%rd16+4];
	ld.global.u32 	%r61, [%rd16+8];
	ld.global.u32 	%r62, [%rd16+12];
	st.local.v4.u32 	[%rd18], {%r59, %r60, %r61, %r62};
	add.s32 	%r79, %r79, 4;
	setp.eq.s32 	%p4, %r79, %r76;
	@%p4 bra 	$L__BB2_5;
	bra.uni 	$L__BB2_4;
$L__BB2_5:
	setp.eq.s32 	%p5, %r3, 0;
	@%p5 bra 	$L__BB2_8;
	mov.b32 	%r78, 0;
$L__BB2_7:
	.pragma "nounroll";
	add.s32 	%r64, %r76, %r1;
	mul.wide.s32 	%rd19, %r64, 4;
	add.s64 	%rd20, %rd1, %rd19;
	ld.global.u32 	%r65, [%rd20];
	mul.wide.u32 	%rd21, %r76, 4;
	add.s64 	%rd22, %rd2, %rd21;
	st.local.u32 	[%rd22], %r65;
	add.s32 	%r76, %r76, 1;
	add.s32 	%r78, %r78, 1;
	setp.ne.s32 	%p6, %r78, %r3;
	@%p6 bra 	$L__BB2_7;
$L__BB2_8:
	add.s32 	%r10, %r2, -2;
	add.s64 	%rd3, %rd2, 8;
	mov.b32 	%r81, 0;
	mov.u32 	%r80, %r2;
$L__BB2_9:
	add.s32 	%r80, %r80, -1;
	sub.s32 	%r67, %r81, %r2;
	setp.gt.s32 	%p7, %r67, -2;
	@%p7 bra 	$L__BB2_30;
	and.b32  	%r16, %r80, 3;
	sub.s32 	%r69, %r10, %r81;
	setp.lt.u32 	%p8, %r69, 3;
	mov.b32 	%r88, 0;
	@%p8 bra 	$L__BB2_21;
	and.b32  	%r88, %r80, -4;
	ld.local.u32 	%r83, [%rd2];
	neg.s32 	%r82, %r88;
	mov.u64 	%rd29, %rd3;
$L__BB2_12:
	ld.local.u32 	%r84, [%rd29+-4];
	setp.le.s32 	%p9, %r83, %r84;
	@%p9 bra 	$L__BB2_14;
	st.local.v2.u32 	[%rd29+-8], {%r84, %r83};
	mov.u32 	%r84, %r83;
$L__BB2_14:
	ld.local.u32 	%r85, [%rd29];
	setp.le.s32 	%p10, %r84, %r85;
	@%p10 bra 	$L__BB2_16;
	st.local.u32 	[%rd29+-4], %r85;
	st.local.u32 	[%rd29], %r84;
	mov.u32 	%r85, %r84;
$L__BB2_16:
	ld.local.u32 	%r86, [%rd29+4];
	setp.le.s32 	%p11, %r85, %r86;
	@%p11 bra 	$L__BB2_18;
	st.local.v2.u32 	[%rd29], {%r86, %r85};
	mov.u32 	%r86, %r85;
$L__BB2_18:
	ld.local.u32 	%r83, [%rd29+8];
	setp.le.s32 	%p12, %r86, %r83;
	@%p12 bra 	$L__BB2_20;
	st.local.u32 	[%rd29+4], %r83;
	st.local.u32 	[%rd29+8], %r86;
	mov.u32 	%r83, %r86;
$L__BB2_20:
	add.s32 	%r82, %r82, 4;
	add.s64 	%rd29, %rd29, 16;
	setp.ne.s32 	%p13, %r82, 0;
	@%p13 bra 	$L__BB2_12;
$L__BB2_21:
	setp.eq.s32 	%p14, %r16, 0;
	@%p14 bra 	$L__BB2_30;
	mul.wide.u32 	%rd23, %r88, 4;
	add.s64 	%rd7, %rd2, %rd23;
	ld.local.u32 	%r34, [%rd7];
	ld.local.u32 	%r89, [%rd7+4];
	setp.le.s32 	%p15, %r34, %r89;
	@%p15 bra 	$L__BB2_24;
	st.local.u32 	[%rd7], %r89;
	st.local.u32 	[%rd7+4], %r34;
	mov.u32 	%r89, %r34;
$L__BB2_24:
	setp.eq.s32 	%p16, %r16, 1;
	@%p16 bra 	$L__BB2_30;
	ld.local.u32 	%r90, [%rd7+8];
	setp.le.s32 	%p17, %r89, %r90;
	@%p17 bra 	$L__BB2_27;
	st.local.u32 	[%rd7+4], %r90;
	st.local.u32 	[%rd7+8], %r89;
	mov.u32 	%r90, %r89;
$L__BB2_27:
	setp.eq.s32 	%p18, %r16, 2;
	@%p18 bra 	$L__BB2_30;
	ld.local.u32 	%r39, [%rd7+12];
	setp.le.s32 	%p19, %r90, %r39;
	@%p19 bra 	$L__BB2_30;
	st.local.u32 	[%rd7+8], %r39;
	st.local.u32 	[%rd7+12], %r90;
$L__BB2_30:
	add.s32 	%r81, %r81, 1;
	setp.eq.s32 	%p20, %r81, %r2;
	@%p20 bra 	$L__BB2_31;
	bra.uni 	$L__BB2_9;
$L__BB2_31:
	setp.lt.u32 	%p21, %r2, 4;
	mov.b32 	%r93, 0;
	@%p21 bra 	$L__BB2_34;
	and.b32  	%r93, %r2, 2147483644;
	neg.s32 	%r92, %r93;
	add.s64 	%rd4, %rd1, 8;
	mov.u64 	%rd30, %rd2;
	mov.u32 	%r91, %r1;
$L__BB2_33:
	mul.wide.s32 	%rd24, %r91, 4;
	add.s64 	%rd25, %rd4, %rd24;
	ld.local.v4.u32 	{%r71, %r72, %r73, %r74}, [%rd30];
	st.global.u32 	[%rd25+-8], %r71;
	st.global.u32 	[%rd25+-4], %r72;
	st.global.u32 	[%rd25], %r73;
	st.global.u32 	[%rd25+4], %r74;
	add.s32 	%r92, %r92, 4;
	add.s32 	%r91, %r91, 4;
	add.s64 	%rd30, %rd30, 16;
	setp.ne.s32 	%p22, %r92, 0;
	@%p22 bra 	$L__BB2_33;
$L__BB2_34:
	setp.eq.s32 	%p23, %r3, 0;
	@%p23 bra 	$L__BB2_37;
	add.s32 	%r95, %r93, %r1;
	mul.wide.u32 	%rd26, %r93, 4;
	add.s64 	%rd31, %rd2, %rd26;
	neg.s32 	%r94, %r3;
$L__BB2_36:
	.pragma "nounroll";
	mul.wide.s32 	%rd27, %r95, 4;
	add.s64 	%rd28, %rd1, %rd27;
	ld.local.u32 	%r75, [%rd31];
	st.global.u32 	[%rd28], %r75;
	add.s32 	%r95, %r95, 1;
	add.s64 	%rd31, %rd31, 4;
	add.s32 	%r94, %r94, 1;
	setp.ne.s32 	%p24, %r94, 0;
	@%p24 bra 	$L__BB2_36;
$L__BB2_37:
	ret;

}


// ===== COMPILED SASS (sm_100) =====

	.target	sm_100

	.elftype	@"ET_EXEC"


//--------------------- .note.nv.tkinfo           --------------------------
	.section	.note.nv.tkinfo,"",@"SHT_NOTE"
	.sectionflags	@"SHF_NOTE_NV_TKINFO"
	.tkinfo
        /*0018*/ 	.word	0x00000002
        /*0030*/ 	.string	""
        /*0030*/ 	.string	"ptxas"
        /*0030*/ 	.string	"Cuda compilation tools, release 13.0, V13.0.88"
        /*0030*/ 	.string	"Build cuda_13.0.r13.0/compiler.36424714_0"
        /*0030*/ 	.string	"-arch sm_100 -m 64 "



//--------------------- .note.nv.cuinfo           --------------------------
	.section	.note.nv.cuinfo,"",@"SHT_NOTE"
	.sectionflags	@"SHF_NOTE_NV_CUINFO"
        /*0018*/ 	.short	0x0002
        /*001a*/ 	.short	0x0064
        /*001c*/ 	.short	0x0082
	.zero		2


//--------------------- .nv.info                  --------------------------
	.section	.nv.info,"",@"SHT_CUDA_INFO"
	.align	4


	//----- nvinfo : EIATTR_REGCOUNT
	.align		4
        /*0000*/ 	.byte	0x04, 0x2f
        /*0002*/ 	.short	(.L_1 - .L_0)
	.align		4
.L_0:
        /*0004*/ 	.word	index@(_Z12reduceGlobalPiS_i)
        /*0008*/ 	.word	0x0000000a


	//----- nvinfo : EIATTR_FRAME_SIZE
	.align		4
.L_1:
        /*000c*/ 	.byte	0x04, 0x11
        /*000e*/ 	.short	(.L_3 - .L_2)
	.align		4
.L_2:
        /*0010*/ 	.word	index@(_Z12reduceGlobalPiS_i)
        /*0014*/ 	.word	0x00000000


	//----- nvinfo : EIATTR_REGCOUNT
	.align		4
.L_3:
        /*0018*/ 	.byte	0x04, 0x2f
        /*001a*/ 	.short	(.L_5 - .L_4)
	.align		4
.L_4:
        /*001c*/ 	.word	index@(_Z12reduceSharedPiS_i)
        /*0020*/ 	.word	0x0000000a


	//----- nvinfo : EIATTR_FRAME_SIZE
	.align		4
.L_5:
        /*0024*/ 	.byte	0x04, 0x11
        /*0026*/ 	.short	(.L_7 - .L_6)
	.align		4
.L_6:
        /*0028*/ 	.word	index@(_Z12reduceSharedPiS_i)
        /*002c*/ 	.word	0x00000000


	//----- nvinfo : EIATTR_REGCOUNT
	.align		4
.L_7:
        /*0030*/ 	.byte	0x04, 0x2f
        /*0032*/ 	.short	(.L_9 - .L_8)
	.align		4
.L_8:
        /*0034*/ 	.word	index@(_Z15bubbleSortLocalPiii)
        /*0038*/ 	.word	0x00000020


	//----- nvinfo : EIATTR_FRAME_SIZE
	.align		4
.L_9:
        /*003c*/ 	.byte	0x04, 0x11
        /*003e*/ 	.short	(.L_11 - .L_10)
	.align		4
.L_10:
        /*0040*/ 	.word	index@(_Z15bubbleSortLocalPiii)
        /*0044*/ 	.word	0x00000100


	//----- nvinfo : EIATTR_MIN_STACK_SIZE
	.align		4
.L_11:
        /*0048*/ 	.byte	0x04, 0x12
        /*004a*/ 	.short	(.L_13 - .L_12)
	.align		4
.L_12:
        /*004c*/ 	.word	index@(_Z15bubbleSortLocalPiii)
        /*0050*/ 	.word	0x00000100


	//----- nvinfo : EIATTR_MIN_STACK_SIZE
	.align		4
.L_13:
        /*0054*/ 	.byte	0x04, 0x12
        /*0056*/ 	.short	(.L_15 - .L_14)
	.align		4
.L_14:
        /*0058*/ 	.word	index@(_Z12reduceSharedPiS_i)
        /*005c*/ 	.word	0x00000000


	//----- nvinfo : EIATTR_MIN_STACK_SIZE
	.align		4
.L_15:
        /*0060*/ 	.byte	0x04, 0x12
        /*0062*/ 	.short	(.L_17 - .L_16)
	.align		4
.L_16:
        /*0064*/ 	.word	index@(_Z12reduceGlobalPiS_i)
        /*0068*/ 	.word	0x00000000
.L_17:


//--------------------- .nv.compat                --------------------------
	.section	.nv.compat,"",@"SHT_CUDA_COMPAT_INFO"
	.align	4
        /*0000*/ 	.byte	0x02, 0x09, 0x00, 0x00, 0x02, 0x02, 0x01, 0x00, 0x02, 0x05, 0x05, 0x00, 0x03, 0x07, 0x01, 0x01
        /*0010*/ 	.byte	0x02, 0x03, 0x00, 0x00, 0x02, 0x06, 0x01, 0x00, 0x04, 0x0b, 0x08, 0x00, 0x09, 0x00, 0x00, 0x00
        /*0020*/ 	.byte	0x00, 0x00, 0x00, 0x00


//--------------------- .nv.info._Z15bubbleSortLocalPiii --------------------------
	.section	.nv.info._Z15bubbleSortLocalPiii,"",@"SHT_CUDA_INFO"
	.sectionflags	@""
	.align	4


	//----- nvinfo : EIATTR_CUDA_API_VERSION
	.align		4
        /*0000*/ 	.byte	0x04, 0x37
        /*0002*/ 	.short	(.L_19 - .L_18)
.L_18:
        /*0004*/ 	.word	0x00000082


	//----- nvinfo : EIATTR_KPARAM_INFO
	.align		4
.L_19:
        /*0008*/ 	.byte	0x04, 0x17
        /*000a*/ 	.short	(.L_21 - .L_20)
.L_20:
        /*000c*/ 	.word	0x00000000
        /*0010*/ 	.short	0x0002
        /*0012*/ 	.short	0x000c
        /*0014*/ 	.byte	0x00, 0xf0, 0x11, 0x00


	//----- nvinfo : EIATTR_KPARAM_INFO
	.align		4
.L_21:
        /*0018*/ 	.byte	0x04, 0x17
        /*001a*/ 	.short	(.L_23 - .L_22)
.L_22:
        /*001c*/ 	.word	0x00000000
        /*0020*/ 	.short	0x0001
        /*0022*/ 	.short	0x0008
        /*0024*/ 	.byte	0x00, 0xf0, 0x11, 0x00


	//----- nvinfo : EIATTR_KPARAM_INFO
	.align		4
.L_23:
        /*0028*/ 	.byte	0x04, 0x17
        /*002a*/ 	.short	(.L_25 - .L_24)
.L_24:
        /*002c*/ 	.word	0x00000000
        /*0030*/ 	.short	0x0000
        /*0032*/ 	.short	0x0000
        /*0034*/ 	.byte	0x00, 0xf5, 0x21, 0x00


	//----- nvinfo : EIATTR_SPARSE_MMA_MASK
	.align		4
.L_25:
        /*0038*/ 	.byte	0x03, 0x50
        /*003a*/ 	.short	0x0000


	//----- nvinfo : EIATTR_MAXREG_COUNT
	.align		4
        /*003c*/ 	.byte	0x03, 0x1b
        /*003e*/ 	.short	0x00ff


	//----- nvinfo : EIATTR_MERCURY_ISA_VERSION
	.align		4
        /*0040*/ 	.byte	0x03, 0x5f
        /*0042*/ 	.short	0x0101


	//----- nvinfo : EIATTR_VRC_CTA_INIT_COUNT
	.align		4
        /*0044*/ 	.byte	0x02, 0x4a
	.zero		1
	.zero		1


	//----- nvinfo : EIATTR_EXIT_INSTR_OFFSETS
	.align		4
        /*0048*/ 	.byte	0x04, 0x1c
        /*004a*/ 	.short	(.L_27 - .L_26)


	//   ....[0]....
.L_26:
        /*004c*/ 	.word	0x00000060


	//   ....[1]....
        /*0050*/ 	.word	0x000000a0


	//   ....[2]....
        /*0054*/ 	.word	0x00001410


	//   ....[3]....
        /*0058*/ 	.word	0x000014e0


	//----- nvinfo : EIATTR_CBANK_PARAM_SIZE
	.align		4
.L_27:
        /*005c*/ 	.byte	0x03, 0x19
        /*005e*/ 	.short	0x0010


	//----- nvinfo : EIATTR_PARAM_CBANK
	.align		4
        /*0060*/ 	.byte	0x04, 0x0a
        /*0062*/ 	.short	(.L_29 - .L_28)
	.align		4
.L_28:
        /*0064*/ 	.word	index@(.nv.constant0._Z15bubbleSortLocalPiii)
        /*0068*/ 	.short	0x0380
        /*006a*/ 	.short	0x0010


	//----- nvinfo : EIATTR_SW_WAR
	.align		4
.L_29:
        /*006c*/ 	.byte	0x04, 0x36
        /*006e*/ 	.short	(.L_31 - .L_30)
.L_30:
        /*0070*/ 	.word	0x00000008
.L_31:


//--------------------- .nv.info._Z12reduceSharedPiS_i --------------------------
	.section	.nv.info._Z12reduceSharedPiS_i,"",@"SHT_CUDA_INFO"
	.sectionflags	@""
	.align	4


	//----- nvinfo : EIATTR_CUDA_API_VERSION
	.align		4
        /*0000*/ 	.byte	0x04, 0x37
        /*0002*/ 	.short	(.L_33 - .L_32)
.L_32:
        /*0004*/ 	.word	0x00000082


	//----- nvinfo : EIATTR_KPARAM_INFO
	.align		4
.L_33:
        /*0008*/ 	.byte	0x04, 0x17
        /*000a*/ 	.short	(.L_35 - .L_34)
.L_34:
        /*000c*/ 	.word	0x00000000
        /*0010*/ 	.short	0x0002
        /*0012*/ 	.short	0x0010
        /*0014*/ 	.byte	0x00, 0xf0, 0x11, 0x00


	//----- nvinfo : EIATTR_KPARAM_INFO
	.align		4
.L_35:
        /*0018*/ 	.byte	0x04, 0x17
        /*001a*/ 	.short	(.L_37 - .L_36)
.L_36:
        /*001c*/ 	.word	0x00000000
        /*0020*/ 	.short	0x0001
        /*0022*/ 	.short	0x0008
        /*0024*/ 	.byte	0x00, 0xf5, 0x21, 0x00


	//----- nvinfo : EIATTR_KPARAM_INFO
	.align		4
.L_37:
        /*0028*/ 	.byte	0x04, 0x17
        /*002a*/ 	.short	(.L_39 - .L_38)
.L_38:
        /*002c*/ 	.word	0x00000000
        /*0030*/ 	.short	0x0000
        /*0032*/ 	.short	0x0000
        /*0034*/ 	.byte	0x00, 0xf5, 0x21, 0x00


	//----- nvinfo : EIATTR_SPARSE_MMA_MASK
	.align		4
.L_39:
        /*0038*/ 	.byte	0x03, 0x50
        /*003a*/ 	.short	0x0000


	//----- nvinfo : EIATTR_MAXREG_COUNT
	.align		4
        /*003c*/ 	.byte	0x03, 0x1b
        /*003e*/ 	.short	0x00ff


	//----- nvinfo : EIATTR_NUM_BARRIERS
	.align		4
        /*0040*/ 	.byte	0x02, 0x4c
        /*0042*/ 	.byte	0x01
	.zero		1


	//----- nvinfo : EIATTR_MERCURY_ISA_VERSION
	.align		4
        /*0044*/ 	.byte	0x03, 0x5f
        /*0046*/ 	.short	0x0101


	//----- nvinfo : EIATTR_VRC_CTA_INIT_COUNT
	.align		4
        /*0048*/ 	.byte	0x02, 0x4a
	.zero		1
	.zero		1


	//----- nvinfo : EIATTR_EXIT_INSTR_OFFSETS
	.align		4
        /*004c*/ 	.byte	0x04, 0x1c
        /*004e*/ 	.short	(.L_41 - .L_40)


	//   ....[0]....
.L_40:
        /*0050*/ 	.word	0x00000200


	//   ....[1]....
        /*0054*/ 	.word	0x00000270


	//----- nvinfo : EIATTR_CBANK_PARAM_SIZE
	.align		4
.L_41:
        /*0058*/ 	.byte	0x03, 0x19
        /*005a*/ 	.short	0x0014


	//----- nvinfo : EIATTR_PARAM_CBANK
	.align		4
        /*005c*/ 	.byte	0x04, 0x0a
        /*005e*/ 	.short	(.L_43 - .L_42)
	.align		4
.L_42:
        /*0060*/ 	.word	index@(.nv.constant0._Z12reduceSharedPiS_i)
        /*0064*/ 	.short	0x0380
        /*0066*/ 	.short	0x0014


	//----- nvinfo : EIATTR_SW_WAR
	.align		4
.L_43:
        /*0068*/ 	.byte	0x04, 0x36
        /*006a*/ 	.short	(.L_45 - .L_44)
.L_44:
        /*006c*/ 	.word	0x00000008
.L_45:


//--------------------- .nv.info._Z12reduceGlobalPiS_i --------------------------
	.section	.nv.info._Z12reduceGlobalPiS_i,"",@"SHT_CUDA_INFO"
	.sectionflags	@""
	.align	4


	//----- nvinfo : EIATTR_CUDA_API_VERSION
	.align		4
        /*0000*/ 	.byte	0x04, 0x37
        /*0002*/ 	.short	(.L_47 - .L_46)
.L_46:
        /*0004*/ 	.word	0x00000082


	//----- nvinfo : EIATTR_KPARAM_INFO
	.align		4
.L_47:
        /*0008*/ 	.byte	0x04, 0x17
        /*000a*/ 	.short	(.L_49 - .L_48)
.L_48:
        /*000c*/ 	.word	0x00000000
        /*0010*/ 	.short	0x0002
        /*0012*/ 	.short	0x0010
        /*0014*/ 	.byte	0x00, 0xf0, 0x11, 0x00


	//----- nvinfo : EIATTR_KPARAM_INFO
	.align		4
.L_49:
        /*0018*/ 	.byte	0x04, 0x17
        /*001a*/ 	.short	(.L_51 - .L_50)
.L_50:
        /*001c*/ 	.word	0x00000000
        /*0020*/ 	.short	0x0001
        /*0022*/ 	.short	0x0008
        /*0024*/ 	.byte	0x00, 0xf5, 0x21, 0x00


	//----- nvinfo : EIATTR_KPARAM_INFO
	.align		4
.L_51:
        /*0028*/ 	.byte	0x04, 0x17
        /*002a*/ 	.short	(.L_53 - .L_52)
.L_52:
        /*002c*/ 	.word	0x00000000
        /*0030*/ 	.short	0x0000
        /*0032*/ 	.short	0x0000
        /*0034*/ 	.byte	0x00, 0xf5, 0x21, 0x00


	//----- nvinfo : EIATTR_SPARSE_MMA_MASK
	.align		4
.L_53:
        /*0038*/ 	.byte	0x03, 0x50
        /*003a*/ 	.short	0x0000


	//----- nvinfo : EIATTR_MAXREG_COUNT
	.align		4
        /*003c*/ 	.byte	0x03, 0x1b
        /*003e*/ 	.short	0x00ff


	//----- nvinfo : EIATTR_MERCURY_ISA_VERSION
	.align		4
        /*0040*/ 	.byte	0x03, 0x5f
        /*0042*/ 	.short	0x0101


	//----- nvinfo : EIATTR_INT_WARP_WIDE_INSTR_OFFSETS
	.align		4
        /*0044*/ 	.byte	0x04, 0x31
        /*0046*/ 	.short	(.L_55 - .L_54)


	//   ....[0]....
.L_54:
        /*0048*/ 	.word	0x000000d0


	//   ....[1]....
        /*004c*/ 	.word	0x00000110


	//----- nvinfo : EIATTR_VRC_CTA_INIT_COUNT
	.align		4
.L_55:
        /*0050*/ 	.byte	0x02, 0x4a
	.zero		1
	.zero		1


	//----- nvinfo : EIATTR_EXIT_INSTR_OFFSETS
	.align		4
        /*0054*/ 	.byte	0x04, 0x1c
        /*0056*/ 	.short	(.L_57 - .L_56)


	//   ....[0]....
.L_56:
        /*0058*/ 	.word	0x00000070


	//   ....[1]....
        /*005c*/ 	.word	0x00000140


	//----- nvinfo : EIATTR_CBANK_PARAM_SIZE
	.align		4
.L_57:
        /*0060*/ 	.byte	0x03, 0x19
        /*0062*/ 	.short	0x0014


	//----- nvinfo : EIATTR_PARAM_CBANK
	.align		4
        /*0064*/ 	.byte	0x04, 0x0a
        /*0066*/ 	.short	(.L_59 - .L_58)
	.align		4
.L_58:
        /*0068*/ 	.word	index@(.nv.constant0._Z12reduceGlobalPiS_i)
        /*006c*/ 	.short	0x0380
        /*006e*/ 	.short	0x0014


	//----- nvinfo : EIATTR_SW_WAR
	.align		4
.L_59:
        /*0070*/ 	.byte	0x04, 0x36
        /*0072*/ 	.short	(.L_61 - .L_60)
.L_60:
        /*0074*/ 	.word	0x00000008
.L_61:


//--------------------- .nv.callgraph             --------------------------
	.section	.nv.callgraph,"",@"SHT_CUDA_CALLGRAPH"
	.align	4
	.sectionentsize	8
	.align		4
        /*0000*/ 	.word	0x00000000
	.align		4
        /*0004*/ 	.word	0xffffffff
	.align		4
        /*0008*/ 	.word	0x00000000
	.align		4
        /*000c*/ 	.word	0xfffffffe
	.align		4
        /*0010*/ 	.word	0x00000000
	.align		4
        /*0014*/ 	.word	0xfffffffd
	.align		4
        /*0018*/ 	.word	0x00000000
	.align		4
        /*001c*/ 	.word	0xfffffffc


//--------------------- .text._Z15bubbleSortLocalPiii --------------------------
	.section	.text._Z15bubbleSortLocalPiii,"ax",@progbits
	.align	128
        .global         _Z15bubbleSortLocalPiii
        .type           _Z15bubbleSortLocalPiii,@function
        .size           _Z15bubbleSortLocalPiii,(.L_x_22 - _Z15bubbleSortLocalPiii)
        .other          _Z15bubbleSortLocalPiii,@"STO_CUDA_ENTRY STV_DEFAULT"
_Z15bubbleSortLocalPiii:
.text._Z15bubbleSortLocalPiii:
[----:B------:R-:W0:Y:S08]  /*0000*/  LDC R1, c[0x0][0x37c] ;  /* 0x0000df00ff017b82 */ /* 0x000e300000000800 */
[----:B------:R-:W1:Y:S01]  /*0010*/  S2UR UR4, SR_CTAID.X ;  /* 0x00000000000479c3 */ /* 0x000e620000002500 */
[----:B0-----:R-:W-:-:S07]  /*0020*/  VIADD R1, R1, 0xffffff00 ;  /* 0xffffff0001017836 */ /* 0x001fce0000000000 */
[----:B------:R-:W1:Y:S02]  /*0030*/  LDC.64 R4, c[0x0][0x388] ;  /* 0x0000e200ff047b82 */ /* 0x000e640000000a00 */
[----:B-1----:R-:W-:-:S05]  /*0040*/  IMAD R22, R5, UR4, RZ ;  /* 0x0000000405167c24 */ /* 0x002fca000f8e02ff */
[----:B------:R-:W-:-:S13]  /*0050*/  ISETP.GE.AND P0, PT, R22, R4, PT ;  /* 0x000000041600720c */ /* 0x000fda0003f06270 */
[----:B------:R-:W-:Y:S05]  /*0060*/  @P0 EXIT ;  /* 0x000000000000094d */ /* 0x000fea0003800000 */
[----:B------:R-:W-:-:S05]  /*0070*/  IMAD.MOV R0, RZ, RZ, -R22 ;  /* 0x000000ffff007224 */ /* 0x000fca00078e0a16 */
[----:B------:R-:W-:-:S04]  /*0080*/  VIADDMNMX R5, R0, R4, R5, PT ;  /* 0x0000000400057246 */ /* 0x000fc80003800105 */
[----:B------:R-:W-:-:S13]  /*0090*/  ISETP.GE.AND P0, PT, R5, 0x1, PT ;  /* 0x000000010500780c */ /* 0x000fda0003f06270 */
[----:B------:R-:W-:Y:S05]  /*00a0*/  @!P0 EXIT ;  /* 0x000000000000894d */ /* 0x000fea0003800000 */
[C---:B------:R-:W-:Y:S01]  /*00b0*/  ISETP.GE.U32.AND P0, PT, R5.reuse, 0x4, PT ;  /* 0x000000040500780c */ /* 0x040fe20003f06070 */
[----:B------:R-:W0:Y:S01]  /*00c0*/  LDCU.64 UR6, c[0x0][0x358] ;  /* 0x00006b00ff0677ac */ /* 0x000e220008000a00 */
[C---:B------:R-:W-:Y:S01]  /*00d0*/  LOP3.LUT R2, R5.reuse, 0x3, RZ, 0xc0, !PT ;  /* 0x0000000305027812 */ /* 0x040fe200078ec0ff */
[----:B------:R-:W-:Y:S02]  /*00e0*/  IMAD.MOV.U32 R0, RZ, RZ, RZ ;  /* 0x000000ffff007224 */ /* 0x000fe400078e00ff */
[----:B------:R-:W-:Y:S01]  /*00f0*/  VIADD R26, R5, 0xfffffffe ;  /* 0xfffffffe051a7836 */ /* 0x000fe20000000000 */
[----:B------:R-:W-:-:S07]  /*0100*/  ISETP.NE.AND P1, PT, R2, RZ, PT ;  /* 0x000000ff0200720c */ /* 0x000fce0003f25270 */
[----:B------:R-:W-:Y:S06]  /*0110*/  @!P0 BRA `(.L_x_0) ;  /* 0x0000000000388947 */ /* 0x000fec0003800000 */
[----:B------:R-:W-:Y:S01]  /*0120*/  LOP3.LUT R0, R5, 0x7ffffffc, RZ, 0xc0, !PT ;  /* 0x7ffffffc05007812 */ /* 0x000fe200078ec0ff */
[----:B------:R-:W-:-:S07]  /*0130*/  IMAD.MOV.U32 R3, RZ, RZ, RZ ;  /* 0x000000ffff037224 */ /* 0x000fce00078e00ff */
.L_x_1:
[----:B-1----:R-:W1:Y:S01]  /*0140*/  LDC.64 R6, c[0x0][0x380] ;  /* 0x0000e000ff067b82 */ /* 0x002e620000000a00 */
[----:B------:R-:W-:-:S05]  /*0150*/  IADD3 R9, PT, PT, R22, R3, RZ ;  /* 0x0000000316097210 */ /* 0x000fca0007ffe0ff */
[----:B-1----:R-:W-:-:S05]  /*0160*/  IMAD.WIDE R6, R9, 0x4, R6 ;  /* 0x0000000409067825 */ /* 0x002fca00078e0206 */
[----:B0-----:R-:W2:Y:S04]  /*0170*/  LDG.E R8, desc[UR6][R6.64] ;  /* 0x0000000606087981 */ /* 0x001ea8000c1e1900 */
[----:B------:R-:W2:Y:S04]  /*0180*/  LDG.E R9, desc[UR6][R6.64+0x4] ;  /* 0x0000040606097981 */ /* 0x000ea8000c1e1900 */
[----:B------:R-:W2:Y:S04]  /*0190*/  LDG.E R10, desc[UR6][R6.64+0x8] ;  /* 0x00000806060a7981 */ /* 0x000ea8000c1e1900 */
[----:B------:R-:W2:Y:S01]  /*01a0*/  LDG.E R11, desc[UR6][R6.64+0xc] ;  /* 0x00000c06060b7981 */ /* 0x000ea2000c1e1900 */
[----:B------:R-:W-:-:S02]  /*01b0*/  IMAD R4, R3, 0x4, R1 ;  /* 0x0000000403047824 */ /* 0x000fc400078e0201 */
[----:B------:R-:W-:-:S05]  /*01c0*/  VIADD R3, R3, 0x4 ;  /* 0x0000000403037836 */ /* 0x000fca0000000000 */
[----:B------:R-:W-:Y:S01]  /*01d0*/  ISETP.NE.AND P0, PT, R3, R0, PT ;  /* 0x000000000300720c */ /* 0x000fe20003f05270 */
[----:B--2---:R1:W-:-:S12]  /*01e0*/  STL.128 [R4], R8 ;  /* 0x0000000804007387 */ /* 0x0043d80000100c00 */
[----:B------:R-:W-:Y:S05]  /*01f0*/  @P0 BRA `(.L_x_1) ;  /* 0xfffffffc00d00947 */ /* 0x000fea000383ffff */
.L_x_0:
[----:B------:R-:W-:Y:S05]  /*0200*/  @!P1 BRA `(.L_x_2) ;  /* 0x00000000002c9947 */ /* 0x000fea0003800000 */
[----:B-1----:R-:W1:Y:S01]  /*0210*/  LDC.64 R8, c[0x0][0x380] ;  /* 0x0000e000ff087b82 */ /* 0x002e620000000a00 */
[----:B------:R-:W-:-:S05]  /*0220*/  UMOV UR4, URZ ;  /* 0x000000ff00047c82 */ /* 0x000fca0008000000 */
.L_x_3:
[----:B------:R-:W-:-:S04]  /*0230*/  IMAD.IADD R7, R22, 0x1, R0 ;  /* 0x0000000116077824 */ /* 0x000fc800078e0200 */
[----:B-12---:R-:W-:-:S06]  /*0240*/  IMAD.WIDE R6, R7, 0x4, R8 ;  /* 0x0000000407067825 */ /* 0x006fcc00078e0208 */
[----:B0-----:R-:W2:Y:S01]  /*0250*/  LDG.E R6, desc[UR6][R6.64] ;  /* 0x0000000606067981 */ /* 0x001ea2000c1e1900 */
[C---:B------:R-:W-:Y:S01]  /*0260*/  IMAD R3, R0.reuse, 0x4, R1 ;  /* 0x0000000400037824 */ /* 0x040fe200078e0201 */
[----:B------:R-:W-:Y:S01]  /*0270*/  UIADD3 UR4, UPT, UPT, UR4, 0x1, URZ ;  /* 0x0000000104047890 */ /* 0x000fe2000fffe0ff */
[----:B------:R-:W-:-:S05]  /*0280*/  VIADD R0, R0, 0x1 ;  /* 0x0000000100007836 */ /* 0x000fca0000000000 */
[----:B------:R-:W-:Y:S01]  /*0290*/  ISETP.NE.AND P0, PT, R2, UR4, PT ;  /* 0x0000000402007c0c */ /* 0x000fe2000bf05270 */
[----:B--2---:R2:W-:-:S12]  /*02a0*/  STL [R3], R6 ;  /* 0x0000000603007387 */ /* 0x0045d80000100800 */
[----:B------:R-:W-:Y:S05]  /*02b0*/  @P0 BRA `(.L_x_3) ;  /* 0xfffffffc00dc0947 */ /* 0x000fea000383ffff */
.L_x_2:
[----:B------:R-:W-:Y:S01]  /*02c0*/  IADD3 R23, PT, PT, R1, 0x8, RZ ;  /* 0x0000000801177810 */ /* 0x000fe20007ffe0ff */
[----:B------:R-:W-:Y:S01]  /*02d0*/  IMAD.MOV.U32 R24, RZ, RZ, R5 ;  /* 0x000000ffff187224 */ /* 0x000fe200078e0005 */
[----:B------:R-:W-:-:S06]  /*02e0*/  UMOV UR4, URZ ;  /* 0x000000ff00047c82 */ /* 0x000fcc0008000000 */
.L_x_10:
[----:B---34-:R-:W-:Y:S01]  /*02f0*/  IADD3 R0, PT, PT, -R5, UR4, RZ ;  /* 0x0000000405007c10 */ /* 0x018fe2000fffe1ff */
[----:B------:R-:W-:-:S03]  /*0300*/  VIADD R24, R24, 0xffffffff ;  /* 0xffffffff18187836 */ /* 0x000fc60000000000 */
[----:B------:R-:W-:-:S13]  /*0310*/  ISETP.GT.AND P0, PT, R0, -0x2, PT ;  /* 0xfffffffe0000780c */ /* 0x000fda0003f04270 */
[----:B-----5:R-:W-:Y:S05]  /*0320*/  @P0 BRA `(.L_x_4) ;  /* 0x0000000800d80947 */ /* 0x020fea0003800000 */
[----:B------:R-:W-:Y:S01]  /*0330*/  VIADD R0, R26, -UR4 ;  /* 0x800000041a007c36 */ /* 0x000fe20008000000 */
[----:B------:R-:W-:-:S04]  /*0340*/  LOP3.LUT R25, R24, 0x3, RZ, 0xc0, !PT ;  /* 0x0000000318197812 */ /* 0x000fc800078ec0ff */
[----:B------:R-:W-:Y:S01]  /*0350*/  ISETP.GE.U32.AND P0, PT, R0, 0x3, PT ;  /* 0x000000030000780c */ /* 0x000fe20003f06070 */
[----:B------:R-:W-:-:S12]  /*0360*/  IMAD.MOV.U32 R0, RZ, RZ, RZ ;  /* 0x000000ffff007224 */ /* 0x000fd800078e00ff */
[----:B------:R-:W-:Y:S05]  /*0370*/  @!P0 BRA `(.L_x_5) ;  /* 0x0000000800708947 */ /* 0x000fea0003800000 */
[----:B------:R3:W5:Y:S01]  /*0380*/  LDL R7, [R1] ;  /* 0x0000000001077983 */ /* 0x0007620000100800 */
[----:B------:R-:W-:Y:S02]  /*0390*/  LOP3.LUT R0, R24, 0xfffffffc, RZ, 0xc0, !PT ;  /* 0xfffffffc18007812 */ /* 0x000fe400078ec0ff */
[----:B--2---:R-:W-:-:S03]  /*03a0*/  MOV R3, R23 ;  /* 0x0000001700037202 */ /* 0x004fc60000000f00 */
[----:B-1----:R-:W-:-:S05]  /*03b0*/  IMAD.MOV R4, RZ, RZ, -R0 ;  /* 0x000000ffff047224 */ /* 0x002fca00078e0a00 */
[----:B------:R-:W-:-:S13]  /*03c0*/  ISETP.GE.AND P0, PT, R4, RZ, PT ;  /* 0x000000ff0400720c */ /* 0x000fda0003f06270 */
[----:B---3--:R-:W-:Y:S05]  /*03d0*/  @P0 BRA `(.L_x_6) ;  /* 0x0000000400fc0947 */ /* 0x008fea0003800000 */
[----:B------:R-:W-:Y:S01]  /*03e0*/  IMAD.MOV R6, RZ, RZ, -R4 ;  /* 0x000000ffff067224 */ /* 0x000fe200078e0a04 */
[----:B------:R-:W-:-:S04]  /*03f0*/  PLOP3.LUT P0, PT, PT, PT, PT, 0x80, 0x8 ;  /* 0x000000000008781c */ /* 0x000fc80003f0f070 */
[----:B------:R-:W-:-:S13]  /*0400*/  ISETP.GT.AND P1, PT, R6, 0xc, PT ;  /* 0x0000000c0600780c */ /* 0x000fda0003f24270 */
[----:B------:R-:W-:Y:S05]  /*0410*/  @!P1 BRA `(.L_x_7) ;  /* 0x0000000400349947 */ /* 0x000fea0003800000 */
[----:B------:R-:W-:-:S13]  /*0420*/  PLOP3.LUT P0, PT, PT, PT, PT, 0x8, 0x80 ;  /* 0x000000000080781c */ /* 0x000fda0003f0e170 */
.L_x_8:
[----:B------:R-:W2:Y:S04]  /*0430*/  LDL R6, [R3+-0x4] ;  /* 0xfffffc0003067983 */ /* 0x000ea80000100800 */
[----:B------:R-:W3:Y:S04]  /*0440*/  LDL R9, [R3] ;  /* 0x0000000003097983 */ /* 0x000ee80000100800 */
[----:B------:R-:W4:Y:S04]  /*0450*/  LDL R8, [R3+0x4] ;  /* 0x0000040003087983 */ /* 0x000f280000100800 */
        /* <DEDUP_REMOVED lines=11> */
[----:B------:R-:W4:Y:S01]  /*0510*/  LDL R20, [R3+0x34] ;  /* 0x0000340003147983 */ /* 0x000f220000100800 */
[----:B--2--5:R-:W-:-:S13]  /*0520*/  ISETP.GT.AND P1, PT, R7, R6, PT ;  /* 0x000000060700720c */ /* 0x024fda0003f24270 */
[----:B------:R1:W-:Y:S02]  /*0530*/  @P1 STL.64 [R3+-0x8], R6 ;  /* 0xfffff80603001387 */ /* 0x0003e40000100a00 */
[----:B-1----:R-:W-:Y:S02]  /*0540*/  @P1 IMAD.MOV.U32 R6, RZ, RZ, R7 ;  /* 0x000000ffff061224 */ /* 0x002fe400078e0007 */
[----:B------:R-:W2:Y:S03]  /*0550*/  LDL R7, [R3+0x38] ;  /* 0x0000380003077983 */ /* 0x000ea60000100800 */
[----:B---3--:R-:W-:-:S13]  /*0560*/  ISETP.GT.AND P1, PT, R6, R9, PT ;  /* 0x000000090600720c */ /* 0x008fda0003f24270 */
[----:B------:R1:W-:Y:S04]  /*0570*/  @P1 STL [R3+-0x4], R9 ;  /* 0xfffffc0903001387 */ /* 0x0003e80000100800 */
[----:B------:R-:W-:Y:S01]  /*0580*/  @P1 STL [R3], R6 ;  /* 0x0000000603001387 */ /* 0x000fe20000100800 */
[----:B-1----:R-:W-:-:S05]  /*0590*/  @P1 IMAD.MOV.U32 R9, RZ, RZ, R6 ;  /* 0x000000ffff091224 */ /* 0x002fca00078e0006 */
[----:B----4-:R-:W-:-:S13]  /*05a0*/  ISETP.GT.AND P1, PT, R9, R8, PT ;  /* 0x000000080900720c */ /* 0x010fda0003f24270 */
[----:B------:R1:W-:Y:S02]  /*05b0*/  @P1 STL.64 [R3], R8 ;  /* 0x0000000803001387 */ /* 0x0003e40000100a00 */
[----:B-1----:R-:W-:-:S05]  /*05c0*/  @P1 IMAD.MOV.U32 R8, RZ, RZ, R9 ;  /* 0x000000ffff081224 */ /* 0x002fca00078e0009 */
[----:B------:R-:W-:-:S13]  /*05d0*/  ISETP.GT.AND P1, PT, R8, R11, PT ;  /* 0x0000000b0800720c */ /* 0x000fda0003f24270 */
[----:B------:R1:W-:Y:S02]  /*05e0*/  @P1 STL [R3+0x4], R11 ;  /* 0x0000040b03001387 */ /* 0x0003e40000100800 */
[----:B-1----:R-:W-:-:S05]  /*05f0*/  @P1 IMAD.MOV.U32 R11, RZ, RZ, R8 ;  /* 0x000000ffff0b1224 */ /* 0x002fca00078e0008 */
[----:B------:R-:W-:Y:S01]  /*0600*/  ISETP.GT.AND P2, PT, R11, R10, PT ;  /* 0x0000000a0b00720c */ /* 0x000fe20003f44270 */
[----:B------:R-:W-:-:S12]  /*0610*/  @P1 STL [R3+0x8], R8 ;  /* 0x0000080803001387 */ /* 0x000fd80000100800 */
[----:B------:R1:W-:Y:S02]  /*0620*/  @P2 STL.64 [R3+0x8], R10 ;  /* 0x0000080a03002387 */ /* 0x0003e40000100a00 */
[----:B-1----:R-:W-:-:S04]  /*0630*/  @P2 MOV R10, R11 ;  /* 0x0000000b000a2202 */ /* 0x002fc80000000f00 */
[----:B------:R-:W-:-:S13]  /*0640*/  ISETP.GT.AND P1, PT, R10, R13, PT ;  /* 0x0000000d0a00720c */ /* 0x000fda0003f24270 */
[----:B------:R1:W-:Y:S02]  /*0650*/  @P1 STL [R3+0xc], R13 ;  /* 0x00000c0d03001387 */ /* 0x0003e40000100800 */
[----:B-1----:R-:W-:-:S05]  /*0660*/  @P1 IMAD.MOV.U32 R13, RZ, RZ, R10 ;  /* 0x000000ffff0d1224 */ /* 0x002fca00078e000a */
[----:B------:R-:W-:Y:S01]  /*0670*/  ISETP.GT.AND P2, PT, R13, R12, PT ;  /* 0x0000000c0d00720c */ /* 0x000fe20003f44270 */
[----:B------:R-:W-:-:S12]  /*0680*/  @P1 STL [R3+0x10], R10 ;  /* 0x0000100a03001387 */ /* 0x000fd80000100800 */
[----:B------:R1:W-:Y:S02]  /*0690*/  @P2 STL.64 [R3+0x10], R12 ;  /* 0x0000100c03002387 */ /* 0x0003e40000100a00 */
[----:B-1----:R-:W-:-:S05]  /*06a0*/  @P2 IMAD.MOV.U32 R12, RZ, RZ, R13 ;  /* 0x000000ffff0c2224 */ /* 0x002fca00078e000d */
        /* <DEDUP_REMOVED lines=25> */
[----:B------:R-:W-:Y:S01]  /*0840*/  @P1 STL [R3+0x30], R18 ;  /* 0x0000301203001387 */ /* 0x000fe20000100800 */
[----:B------:R-:W-:-:S11]  /*0850*/  IADD3 R4, PT, PT, R4, 0x10, RZ ;  /* 0x0000001004047810 */ /* 0x000fd60007ffe0ff */
[----:B------:R1:W-:Y:S02]  /*0860*/  @P2 STL.64 [R3+0x30], R20 ;  /* 0x0000301403002387 */ /* 0x0003e40000100a00 */
[----:B-1----:R-:W-:Y:S01]  /*0870*/  @P2 IMAD.MOV.U32 R20, RZ, RZ, R21 ;  /* 0x000000ffff142224 */ /* 0x002fe200078e0015 */
[----:B------:R-:W-:-:S04]  /*0880*/  ISETP.GE.AND P2, PT, R4, -0xc, PT ;  /* 0xfffffff40400780c */ /* 0x000fc80003f46270 */
[----:B--2---:R-:W-:-:S13]  /*0890*/  ISETP.GT.AND P1, PT, R20, R7, PT ;  /* 0x000000071400720c */ /* 0x004fda0003f24270 */
[----:B------:R1:W-:Y:S04]  /*08a0*/  @P1 STL [R3+0x34], R7 ;  /* 0x0000340703001387 */ /* 0x0003e80000100800 */
[----:B------:R2:W-:Y:S01]  /*08b0*/  @P1 STL [R3+0x38], R20 ;  /* 0x0000381403001387 */ /* 0x0005e20000100800 */
[----:B-1----:R-:W-:Y:S02]  /*08c0*/  @P1 IMAD.MOV.U32 R7, RZ, RZ, R20 ;  /* 0x000000ffff071224 */ /* 0x002fe400078e0014 */
[----:B--2---:R-:W-:Y:S01]  /*08d0*/  VIADD R3, R3, 0x40 ;  /* 0x0000004003037836 */ /* 0x004fe20000000000 */
[----:B------:R-:W-:Y:S06]  /*08e0*/  @!P2 BRA `(.L_x_8) ;  /* 0xfffffff800d0a947 */ /* 0x000fec000383ffff */
.L_x_7:
[----:B------:R-:W-:-:S05]  /*08f0*/  IMAD.MOV R6, RZ, RZ, -R4 ;  /* 0x000000ffff067224 */ /* 0x000fca00078e0a04 */
[----:B------:R-:W-:-:S13]  /*0900*/  ISETP.GT.AND P1, PT, R6, 0x4, PT ;  /* 0x000000040600780c */ /* 0x000fda0003f24270 */
[----:B------:R-:W-:Y:S05]  /*0910*/  @!P1 BRA `(.L_x_9) ;  /* 0x0000000000a49947 */ /* 0x000fea0003800000 */
[----:B------:R-:W2:Y:S04]  /*0920*/  LDL R6, [R3+-0x4] ;  /* 0xfffffc0003067983 */ /* 0x000ea80000100800 */
[----:B------:R-:W3:Y:S04]  /*0930*/  LDL R11, [R3] ;  /* 0x00000000030b7983 */ /* 0x000ee80000100800 */
[----:B------:R-:W4:Y:S04]  /*0940*/  LDL R10, [R3+0x4] ;  /* 0x00000400030a7983 */ /* 0x000f280000100800 */
[----:B------:R-:W4:Y:S04]  /*0950*/  LDL R13, [R3+0x8] ;  /* 0x00000800030d7983 */ /* 0x000f280000100800 */
[----:B------:R-:W4:Y:S04]  /*0960*/  LDL R12, [R3+0xc] ;  /* 0x00000c00030c7983 */ /* 0x000f280000100800 */
[----:B------:R-:W4:Y:S01]  /*0970*/  LDL R9, [R3+0x10] ;  /* 0x0000100003097983 */ /* 0x000f220000100800 */
[----:B--2--5:R-:W-:-:S13]  /*0980*/  ISETP.GT.AND P0, PT, R7, R6, PT ;  /* 0x000000060700720c */ /* 0x024fda0003f04270 */
[----:B------:R1:W-:Y:S02]  /*0990*/  @P0 STL.64 [R3+-0x8], R6 ;  /* 0xfffff80603000387 */ /* 0x0003e40000100a00 */
[----:B-1----:R-:W-:-:S05]  /*09a0*/  @P0 IMAD.MOV.U32 R6, RZ, RZ, R7 ;  /* 0x000000ffff060224 */ /* 0x002fca00078e0007 */
[----:B---3--:R-:W-:-:S13]  /*09b0*/  ISETP.GT.AND P0, PT, R6, R11, PT ;  /* 0x0000000b0600720c */ /* 0x008fda0003f04270 */
[----:B------:R1:W-:Y:S04]  /*09c0*/  @P0 STL [R3+-0x4], R11 ;  /* 0xfffffc0b03000387 */ /* 0x0003e80000100800 */
[----:B------:R2:W-:Y:S01]  /*09d0*/  @P0 STL [R3], R6 ;  /* 0x0000000603000387 */ /* 0x0005e20000100800 */
[----:B-1----:R-:W-:-:S04]  /*09e0*/  @P0 MOV R11, R6 ;  /* 0x00000006000b0202 */ /* 0x002fc80000000f00 */
[----:B----4-:R-:W-:Y:S01]  /*09f0*/  ISETP.GT.AND P1, PT, R11, R10, PT ;  /* 0x0000000a0b00720c */ /* 0x010fe20003f24270 */
[----:B--2---:R-:W-:-:S12]  /*0a00*/  VIADD R6, R3, 0x10 ;  /* 0x0000001003067836 */ /* 0x004fd80000000000 */
[----:B------:R1:W-:Y:S02]  /*0a10*/  @P1 STL.64 [R3], R10 ;  /* 0x0000000a03001387 */ /* 0x0003e40000100a00 */
[----:B-1----:R-:W-:-:S05]  /*0a20*/  @P1 IMAD.MOV.U32 R10, RZ, RZ, R11 ;  /* 0x000000ffff0a1224 */ /* 0x002fca00078e000b */
[----:B------:R-:W-:-:S13]  /*0a30*/  ISETP.GT.AND P0, PT, R10, R13, PT ;  /* 0x0000000d0a00720c */ /* 0x000fda0003f04270 */
[----:B------:R1:W-:Y:S04]  /*0a40*/  @P0 STL [R3+0x4], R13 ;  /* 0x0000040d03000387 */ /* 0x0003e80000100800 */
[----:B------:R-:W-:Y:S01]  /*0a50*/  @P0 STL [R3+0x8], R10 ;  /* 0x0000080a03000387 */ /* 0x000fe20000100800 */
[----:B-1----:R-:W-:-:S05]  /*0a60*/  @P0 IMAD.MOV.U32 R13, RZ, RZ, R10 ;  /* 0x000000ffff0d0224 */ /* 0x002fca00078e000a */
[----:B------:R-:W-:-:S13]  /*0a70*/  ISETP.GT.AND P1, PT, R13, R12, PT ;  /* 0x0000000c0d00720c */ /* 0x000fda0003f24270 */
[----:B------:R1:W-:Y:S02]  /*0a80*/  @P1 STL.64 [R3+0x8], R12 ;  /* 0x0000080c03001387 */ /* 0x0003e40000100a00 */
[----:B-1----:R-:W-:-:S05]  /*0a90*/  @P1 IMAD.MOV.U32 R12, RZ, RZ, R13 ;  /* 0x000000ffff0c1224 */ /* 0x002fca00078e000d */
[----:B------:R-:W-:-:S13]  /*0aa0*/  ISETP.GT.AND P0, PT, R12, R9, PT ;  /* 0x000000090c00720c */ /* 0x000fda0003f04270 */
[----:B------:R1:W-:Y:S04]  /*0ab0*/  @P0 STL [R6+-0x4], R9 ;  /* 0xfffffc0906000387 */ /* 0x0003e80000100800 */
[----:B------:R-:W-:Y:S04]  /*0ac0*/  @P0 STL [R6], R12 ;  /* 0x0000000c06000387 */ /* 0x000fe80000100800 */
[----:B------:R-:W2:Y:S01]  /*0ad0*/  LDL R8, [R3+0x14] ;  /* 0x0000140003087983 */ /* 0x000ea20000100800 */
[----:B-1----:R-:W-:-:S04]  /*0ae0*/  @P0 MOV R9, R12 ;  /* 0x0000000c00090202 */ /* 0x002fc80000000f00 */
[----:B--2---:R-:W-:-:S13]  /*0af0*/  ISETP.GT.AND P0, PT, R9, R8, PT ;  /* 0x000000080900720c */ /* 0x004fda0003f04270 */
[----:B------:R1:W-:Y:S04]  /*0b00*/  @P0 STL.64 [R6], R8 ;  /* 0x0000000806000387 */ /* 0x0003e80000100a00 */
[----:B------:R2:W3:Y:S01]  /*0b10*/  LDL R7, [R3+0x18] ;  /* 0x0000180003077983 */ /* 0x0004e20000100800 */
[----:B------:R-:W-:-:S04]  /*0b20*/  VIADD R4, R4, 0x4 ;  /* 0x0000000404047836 */ /* 0x000fc80000000000 */
[----:B------:R-:W-:Y:S02]  /*0b30*/  VIADD R4, R4, 0x4 ;  /* 0x0000000404047836 */ /* 0x000fe40000000000 */
[----:B-1----:R-:W-:Y:S01]  /*0b40*/  @P0 IMAD.MOV.U32 R8, RZ, RZ, R9 ;  /* 0x000000ffff080224 */ /* 0x002fe200078e0009 */
[----:B------:R-:W-:Y:S02]  /*0b50*/  PLOP3.LUT P0, PT, PT, PT, PT, 0x8, 0x80 ;  /* 0x000000000080781c */ /* 0x000fe40003f0e170 */
[----:B--2---:R-:W-:Y:S02]  /*0b60*/  IADD3 R3, PT, PT, R6, 0x10, RZ ;  /* 0x0000001006037810 */ /* 0x004fe40007ffe0ff */
[----:B---3--:R-:W-:-:S13]  /*0b70*/  ISETP.GT.AND P1, PT, R8, R7, PT ;  /* 0x000000070800720c */ /* 0x008fda0003f24270 */
[----:B------:R-:W-:Y:S04]  /*0b80*/  @P1 STL [R6+0x8], R8 ;  /* 0x0000080806001387 */ /* 0x000fe80000100800 */
[----:B------:R1:W-:Y:S02]  /*0b90*/  @P1 STL [R6+0x4], R7 ;  /* 0x0000040706001387 */ /* 0x0003e40000100800 */
[----:B-1----:R-:W-:-:S07]  /*0ba0*/  @P1 IMAD.MOV.U32 R7, RZ, RZ, R8 ;  /* 0x000000ffff071224 */ /* 0x002fce00078e0008 */
.L_x_9:
[----:B------:R-:W-:-:S13]  /*0bb0*/  ISETP.NE.OR P0, PT, R4, RZ, P0 ;  /* 0x000000ff0400720c */ /* 0x000fda0000705670 */
[----:B------:R-:W-:Y:S05]  /*0bc0*/  @!P0 BRA `(.L_x_5) ;  /* 0x00000000005c8947 */ /* 0x000fea0003800000 */
.L_x_6:
[----:B------:R-:W2:Y:S04]  /*0bd0*/  LDL R8, [R3+-0x4] ;  /* 0xfffffc0003087983 */ /* 0x000ea80000100800 */
[----:B------:R-:W3:Y:S04]  /*0be0*/  LDL R11, [R3] ;  /* 0x00000000030b7983 */ /* 0x000ee80000100800 */
[----:B------:R-:W4:Y:S01]  /*0bf0*/  LDL R10, [R3+0x4] ;  /* 0x00000400030a7983 */ /* 0x000f220000100800 */
[----:B-----5:R-:W-:Y:S01]  /*0c00*/  IMAD.MOV.U32 R9, RZ, RZ, R7 ;  /* 0x000000ffff097224 */ /* 0x020fe200078e0007 */
[----:B--2---:R-:W-:-:S13]  /*0c10*/  ISETP.GT.AND P0, PT, R7, R8, PT ;  /* 0x000000080700720c */ /* 0x004fda0003f04270 */
[----:B------:R1:W-:Y:S02]  /*0c20*/  @P0 STL.64 [R3+-0x8], R8 ;  /* 0xfffff80803000387 */ /* 0x0003e40000100a00 */
[----:B-1----:R-:W-:Y:S02]  /*0c30*/  @P0 IMAD.MOV.U32 R8, RZ, RZ, R7 ;  /* 0x000000ffff080224 */ /* 0x002fe400078e0007 */
[----:B------:R-:W2:Y:S01]  /*0c40*/  LDL R7, [R3+0x8] ;  /* 0x0000080003077983 */ /* 0x000ea20000100800 */
[----:B------:R-:W-:Y:S02]  /*0c50*/  IADD3 R4, PT, PT, R4, 0x4, RZ ;  /* 0x0000000404047810 */ /* 0x000fe40007ffe0ff */
[----:B---3--:R-:W-:-:S13]  /*0c60*/  ISETP.GT.AND P0, PT, R8, R11, PT ;  /* 0x0000000b0800720c */ /* 0x008fda0003f04270 */
[----:B------:R1:W-:Y:S04]  /*0c70*/  @P0 STL [R3+-0x4], R11 ;  /* 0xfffffc0b03000387 */ /* 0x0003e80000100800 */
[----:B------:R-:W-:Y:S01]  /*0c80*/  @P0 STL [R3], R8 ;  /* 0x0000000803000387 */ /* 0x000fe20000100800 */
[----:B-1----:R-:W-:-:S05]  /*0c90*/  @P0 IMAD.MOV.U32 R11, RZ, RZ, R8 ;  /* 0x000000ffff0b0224 */ /* 0x002fca00078e0008 */
[----:B----4-:R-:W-:-:S13]  /*0ca0*/  ISETP.GT.AND P1, PT, R11, R10, PT ;  /* 0x0000000a0b00720c */ /* 0x010fda0003f24270 */
[----:B------:R1:W-:Y:S02]  /*0cb0*/  @P1 STL.64 [R3], R10 ;  /* 0x0000000a03001387 */ /* 0x0003e40000100a00 */
[----:B-1----:R-:W-:Y:S01]  /*0cc0*/  @P1 IMAD.MOV.U32 R10, RZ, RZ, R11 ;  /* 0x000000ffff0a1224 */ /* 0x002fe200078e000b */
[----:B------:R-:W-:-:S04]  /*0cd0*/  ISETP.NE.AND P1, PT, R4, RZ, PT ;  /* 0x000000ff0400720c */ /* 0x000fc80003f25270 */
[----:B--2---:R-:W-:-:S13]  /*0ce0*/  ISETP.GT.AND P0, PT, R10, R7, PT ;  /* 0x000000070a00720c */ /* 0x004fda0003f04270 */
[----:B------:R1:W-:Y:S04]  /*0cf0*/  @P0 STL [R3+0x4], R7 ;  /* 0x0000040703000387 */ /* 0x0003e80000100800 */
[----:B------:R2:W-:Y:S01]  /*0d00*/  @P0 STL [R3+0x8], R10 ;  /* 0x0000080a03000387 */ /* 0x0005e20000100800 */
[----:B-1----:R-:W-:Y:S02]  /*0d10*/  @P0 IMAD.MOV.U32 R7, RZ, RZ, R10 ;  /* 0x000000ffff070224 */ /* 0x002fe400078e000a */
[----:B--2---:R-:W-:Y:S01]  /*0d20*/  VIADD R3, R3, 0x10 ;  /* 0x0000001003037836 */ /* 0x004fe20000000000 */
[----:B------:R-:W-:Y:S06]  /*0d30*/  @P1 BRA `(.L_x_6) ;  /* 0xfffffffc00a41947 */ /* 0x000fec000383ffff */
.L_x_5:
[----:B------:R-:W-:-:S13]  /*0d40*/  ISETP.NE.AND P0, PT, R25, RZ, PT ;  /* 0x000000ff1900720c */ /* 0x000fda0003f05270 */
[----:B------:R-:W-:Y:S05]  /*0d50*/  @!P0 BRA `(.L_x_4) ;  /* 0x00000000004c8947 */ /* 0x000fea0003800000 */
[----:B------:R-:W-:-:S05]  /*0d60*/  IMAD R0, R0, 0x4, R1 ;  /* 0x0000000400007824 */ /* 0x000fca00078e0201 */
[----:B--2--5:R-:W2:Y:S01]  /*0d70*/  LDL.64 R6, [R0] ;  /* 0x0000000000067983 */ /* 0x024ea20000100a00 */
[----:B------:R-:W-:Y:S02]  /*0d80*/  ISETP.NE.AND P1, PT, R25, 0x1, PT ;  /* 0x000000011900780c */ /* 0x000fe40003f25270 */
[----:B--2---:R-:W-:Y:S01]  /*0d90*/  ISETP.GT.AND P0, PT, R6, R7, PT ;  /* 0x000000070600720c */ /* 0x004fe20003f04270 */
[----:B-1----:R-:W-:Y:S01]  /*0da0*/  IMAD.MOV.U32 R8, RZ, RZ, R7 ;  /* 0x000000ffff087224 */ /* 0x002fe200078e0007 */
[----:B------:R-:W-:-:S11]  /*0db0*/  MOV R9, R6 ;  /* 0x0000000600097202 */ /* 0x000fd60000000f00 */
[----:B------:R3:W-:Y:S01]  /*0dc0*/  @P0 STL.64 [R0], R8 ;  /* 0x0000000800000387 */ /* 0x0007e20000100a00 */
[----:B------:R-:W-:Y:S01]  /*0dd0*/  @P0 IMAD.MOV.U32 R7, RZ, RZ, R6 ;  /* 0x000000ffff070224 */ /* 0x000fe200078e0006 */
[----:B------:R-:W-:Y:S06]  /*0de0*/  @!P1 BRA `(.L_x_4) ;  /* 0x0000000000289947 */ /* 0x000fec0003800000 */
[----:B---3--:R-:W2:Y:S01]  /*0df0*/  LDL R9, [R0+0x8] ;  /* 0x0000080000097983 */ /* 0x008ea20000100800 */
[----:B------:R-:W-:Y:S02]  /*0e00*/  ISETP.NE.AND P1, PT, R25, 0x2, PT ;  /* 0x000000021900780c */ /* 0x000fe40003f25270 */
[----:B--2---:R-:W-:-:S13]  /*0e10*/  ISETP.GT.AND P0, PT, R7, R9, PT ;  /* 0x000000090700720c */ /* 0x004fda0003f04270 */
[----:B------:R-:W-:Y:S04]  /*0e20*/  @P0 STL [R0+0x8], R7 ;  /* 0x0000080700000387 */ /* 0x000fe80000100800 */
[----:B------:R1:W-:Y:S02]  /*0e30*/  @P0 STL [R0+0x4], R9 ;  /* 0x0000040900000387 */ /* 0x0003e40000100800 */
[----:B-1----:R-:W-:Y:S01]  /*0e40*/  @P0 IMAD.MOV.U32 R9, RZ, RZ, R7 ;  /* 0x000000ffff090224 */ /* 0x002fe200078e0007 */
[----:B------:R-:W-:Y:S06]  /*0e50*/  @!P1 BRA `(.L_x_4) ;  /* 0x00000000000c9947 */ /* 0x000fec0003800000 */
[----:B------:R-:W2:Y:S02]  /*0e60*/  LDL R8, [R0+0xc] ;  /* 0x00000c0000087983 */ /* 0x000ea40000100800 */
[----:B--2---:R-:W-:-:S13]  /*0e70*/  ISETP.GT.AND P0, PT, R9, R8, PT ;  /* 0x000000080900720c */ /* 0x004fda0003f04270 */
[----:B------:R4:W-:Y:S02]  /*0e80*/  @P0 STL.64 [R0+0x8], R8 ;  /* 0x0000080800000387 */ /* 0x0009e40000100a00 */
.L_x_4:
[----:B------:R-:W-:-:S06]  /*0e90*/  UIADD3 UR4, UPT, UPT, UR4, 0x1, URZ ;  /* 0x0000000104047890 */ /* 0x000fcc000fffe0ff */
[----:B------:R-:W-:-:S13]  /*0ea0*/  ISETP.NE.AND P0, PT, R5, UR4, PT ;  /* 0x0000000405007c0c */ /* 0x000fda000bf05270 */
[----:B------:R-:W-:Y:S05]  /*0eb0*/  @P0 BRA `(.L_x_10) ;  /* 0xfffffff4000c0947 */ /* 0x000fea000383ffff */
[----:B------:R-:W-:Y:S01]  /*0ec0*/  ISETP.GE.U32.AND P0, PT, R5, 0x4, PT ;  /* 0x000000040500780c */ /* 0x000fe20003f06070 */
[----:B--2---:R-:W-:-:S12]  /*0ed0*/  IMAD.MOV.U32 R3, RZ, RZ, RZ ;  /* 0x000000ffff037224 */ /* 0x004fd800078e00ff */
[----:B------:R-:W-:Y:S05]  /*0ee0*/  @!P0 BRA `(.L_x_11) ;  /* 0x0000000400448947 */ /* 0x000fea0003800000 */
[----:B------:R-:W2:Y:S01]  /*0ef0*/  LDCU.64 UR4, c[0x0][0x380] ;  /* 0x00007000ff0477ac */ /* 0x000ea20008000a00 */
[----:B------:R-:W-:Y:S01]  /*0f00*/  LOP3.LUT R3, R5, 0x7ffffffc, RZ, 0xc0, !PT ;  /* 0x7ffffffc05037812 */ /* 0x000fe200078ec0ff */
[----:B---34-:R-:W-:Y:S02]  /*0f10*/  IMAD.MOV.U32 R0, RZ, RZ, R1 ;  /* 0x000000ffff007224 */ /* 0x018fe400078e0001 */
[----:B------:R-:W-:Y:S02]  /*0f20*/  IMAD.MOV.U32 R20, RZ, RZ, R22 ;  /* 0x000000ffff147224 */ /* 0x000fe400078e0016 */
[----:B------:R-:W-:-:S05]  /*0f30*/  IMAD.MOV R21, RZ, RZ, -R3 ;  /* 0x000000ffff157224 */ /* 0x000fca00078e0a03 */
[----:B------:R-:W-:Y:S01]  /*0f40*/  ISETP.GE.AND P0, PT, R21, RZ, PT ;  /* 0x000000ff1500720c */ /* 0x000fe20003f06270 */
[----:B--2---:R-:W-:-:S04]  /*0f50*/  UIADD3 UR4, UP0, UPT, UR4, 0x8, URZ ;  /* 0x0000000804047890 */ /* 0x004fc8000ff1e0ff */
[----:B------:R-:W-:Y:S02]  /*0f60*/  UIADD3.X UR5, UPT, UPT, URZ, UR5, URZ, UP0, !UPT ;  /* 0x00000005ff057290 */ /* 0x000fe400087fe4ff */
[----:B------:R-:W-:-:S04]  /*0f70*/  MOV R24, UR4 ;  /* 0x0000000400187c02 */ /* 0x000fc80008000f00 */
[----:B------:R-:W-:Y:S02]  /*0f80*/  IMAD.U32 R25, RZ, RZ, UR5 ;  /* 0x00000005ff197e24 */ /* 0x000fe4000f8e00ff */
[----:B------:R-:W-:Y:S05]  /*0f90*/  @P0 BRA `(.L_x_12) ;  /* 0x0000000000ec0947 */ /* 0x000fea0003800000 */
[----:B-1----:R-:W-:Y:S01]  /*0fa0*/  IMAD.MOV R4, RZ, RZ, -R21 ;  /* 0x000000ffff047224 */ /* 0x002fe200078e0a15 */
[----:B------:R-:W-:-:S04]  /*0fb0*/  PLOP3.LUT P0, PT, PT, PT, PT, 0x80, 0x8 ;  /* 0x000000000008781c */ /* 0x000fc80003f0f070 */
[----:B------:R-:W-:-:S13]  /*0fc0*/  ISETP.GT.AND P1, PT, R4, 0xc, PT ;  /* 0x0000000c0400780c */ /* 0x000fda0003f24270 */
[----:B------:R-:W-:Y:S05]  /*0fd0*/  @!P1 BRA `(.L_x_13) ;  /* 0x0000000000849947 */ /* 0x000fea0003800000 */
[----:B------:R-:W-:-:S13]  /*0fe0*/  PLOP3.LUT P0, PT, PT, PT, PT, 0x8, 0x80 ;  /* 0x000000000080781c */ /* 0x000fda0003f0e170 */
.L_x_14:
[----:B--2--5:R-:W0:Y:S04]  /*0ff0*/  LDL.128 R4, [R0] ;  /* 0x0000000000047983 */ /* 0x024e280000100c00 */
[----:B------:R-:W2:Y:S04]  /*1000*/  LDL.128 R8, [R0+0x10] ;  /* 0x0000100000087983 */ /* 0x000ea80000100c00 */
[----:B------:R-:W3:Y:S04]  /*1010*/  LDL.128 R12, [R0+0x20] ;  /* 0x00002000000c7983 */ /* 0x000ee80000100c00 */
[----:B------:R1:W4:Y:S01]  /*1020*/  LDL.128 R16, [R0+0x30] ;  /* 0x0000300000107983 */ /* 0x0003220000100c00 */
[----:B------:R-:W-:Y:S01]  /*1030*/  VIADD R21, R21, 0x10 ;  /* 0x0000001015157836 */ /* 0x000fe20000000000 */
[C---:B------:R-:W-:Y:S01]  /*1040*/  IADD3 R29, PT, PT, R20.reuse, 0x4, RZ ;  /* 0x00000004141d7810 */ /* 0x040fe20007ffe0ff */
[----:B------:R-:W-:-:S03]  /*1050*/  IMAD.WIDE R26, R20, 0x4, R24 ;  /* 0x00000004141a7825 */ /* 0x000fc600078e0218 */
[----:B------:R-:W-:Y:S01]  /*1060*/  ISETP.GE.AND P1, PT, R21, -0xc, PT ;  /* 0xfffffff41500780c */ /* 0x000fe20003f26270 */
[----:B------:R-:W-:Y:S01]  /*1070*/  VIADD R23, R20, 0x8 ;  /* 0x0000000814177836 */ /* 0x000fe20000000000 */
[----:B-1----:R-:W-:Y:S01]  /*1080*/  IADD3 R0, PT, PT, R0, 0x40, RZ ;  /* 0x0000004000007810 */ /* 0x002fe20007ffe0ff */
[----:B------:R-:W-:Y:S01]  /*1090*/  IMAD.WIDE R28, R29, 0x4, R24 ;  /* 0x000000041d1c7825 */ /* 0x000fe200078e0218 */
[----:B0-----:R0:W-:Y:S04]  /*10a0*/  STG.E desc[UR6][R26.64+0x4], R7 ;  /* 0x000004071a007986 */ /* 0x0011e8000c101906 */
[----:B------:R-:W-:Y:S04]  /*10b0*/  STG.E desc[UR6][R26.64+-0x8], R4 ;  /* 0xfffff8041a007986 */ /* 0x000fe8000c101906 */
[----:B------:R1:W-:Y:S01]  /*10c0*/  STG.E desc[UR6][R26.64+-0x4], R5 ;  /* 0xfffffc051a007986 */ /* 0x0003e2000c101906 */
[----:B0-----:R-:W-:-:S03]  /*10d0*/  VIADD R7, R20, 0xc ;  /* 0x0000000c14077836 */ /* 0x001fc60000000000 */
[----:B------:R0:W-:Y:S01]  /*10e0*/  STG.E desc[UR6][R26.64], R6 ;  /* 0x000000061a007986 */ /* 0x0001e2000c101906 */
[----:B------:R-:W-:-:S03]  /*10f0*/  VIADD R20, R20, 0x10 ;  /* 0x0000001014147836 */ /* 0x000fc60000000000 */
[----:B--2---:R2:W-:Y:S01]  /*1100*/  STG.E desc[UR6][R28.64+-0x8], R8 ;  /* 0xfffff8081c007986 */ /* 0x0045e2000c101906 */
[----:B-1----:R-:W-:-:S03]  /*1110*/  IMAD.WIDE R4, R23, 0x4, R24 ;  /* 0x0000000417047825 */ /* 0x002fc600078e0218 */
[----:B------:R2:W-:Y:S01]  /*1120*/  STG.E desc[UR6][R28.64+-0x4], R9 ;  /* 0xfffffc091c007986 */ /* 0x0005e2000c101906 */
[----:B0-----:R-:W-:-:S03]  /*1130*/  IMAD.WIDE R6, R7, 0x4, R24 ;  /* 0x0000000407067825 */ /* 0x001fc600078e0218 */
[----:B------:R2:W-:Y:S04]  /*1140*/  STG.E desc[UR6][R28.64], R10 ;  /* 0x0000000a1c007986 */ /* 0x0005e8000c101906 */
[----:B------:R2:W-:Y:S04]  /*1150*/  STG.E desc[UR6][R28.64+0x4], R11 ;  /* 0x0000040b1c007986 */ /* 0x0005e8000c101906 */
[----:B---3--:R2:W-:Y:S04]  /*1160*/  STG.E desc[UR6][R4.64+-0x8], R12 ;  /* 0xfffff80c04007986 */ /* 0x0085e8000c101906 */
[----:B------:R2:W-:Y:S04]  /*1170*/  STG.E desc[UR6][R4.64+-0x4], R13 ;  /* 0xfffffc0d04007986 */ /* 0x0005e8000c101906 */
[----:B------:R2:W-:Y:S04]  /*1180*/  STG.E desc[UR6][R4.64], R14 ;  /* 0x0000000e04007986 */ /* 0x0005e8000c101906 */
[----:B------:R2:W-:Y:S04]  /*1190*/  STG.E desc[UR6][R4.64+0x4], R15 ;  /* 0x0000040f04007986 */ /* 0x0005e8000c101906 */
[----:B----4-:R2:W-:Y:S04]  /*11a0*/  STG.E desc[UR6][R6.64+-0x8], R16 ;  /* 0xfffff81006007986 */ /* 0x0105e8000c101906 */
[----:B------:R2:W-:Y:S04]  /*11b0*/  STG.E desc[UR6][R6.64+-0x4], R17 ;  /* 0xfffffc1106007986 */ /* 0x0005e8000c101906 */
[----:B------:R2:W-:Y:S04]  /*11c0*/  STG.E desc[UR6][R6.64], R18 ;  /* 0x0000001206007986 */ /* 0x0005e8000c101906 */
[----:B------:R2:W-:Y:S01]  /*11d0*/  STG.E desc[UR6][R6.64+0x4], R19 ;  /* 0x0000041306007986 */ /* 0x0005e2000c101906 */
[----:B------:R-:W-:Y:S05]  /*11e0*/  @!P1 BRA `(.L_x_14) ;  /* 0xfffffffc00809947 */ /* 0x000fea000383ffff */
.L_x_13:
[----:B--2---:R-:W-:-:S05]  /*11f0*/  IMAD.MOV R4, RZ, RZ, -R21 ;  /* 0x000000ffff047224 */ /* 0x004fca00078e0a15 */
[----:B------:R-:W-:-:S13]  /*1200*/  ISETP.GT.AND P1, PT, R4, 0x4, PT ;  /* 0x000000040400780c */ /* 0x000fda0003f24270 */
[----:B------:R-:W-:Y:S05]  /*1210*/  @!P1 BRA `(.L_x_15) ;  /* 0x0000000000449947 */ /* 0x000fea0003800000 */
[----:B-----5:R-:W0:Y:S04]  /*1220*/  LDL.128 R4, [R0] ;  /* 0x0000000000047983 */ /* 0x020e280000100c00 */
[----:B------:R1:W2:Y:S01]  /*1230*/  LDL.128 R8, [R0+0x10] ;  /* 0x0000100000087983 */ /* 0x0002a20000100c00 */
[C---:B------:R-:W-:Y:S01]  /*1240*/  VIADD R15, R20.reuse, 0x4 ;  /* 0x00000004140f7836 */ /* 0x040fe20000000000 */
[----:B------:R-:W-:Y:S01]  /*1250*/  PLOP3.LUT P0, PT, PT, PT, PT, 0x8, 0x80 ;  /* 0x000000000080781c */ /* 0x000fe20003f0e170 */
[----:B------:R-:W-:-:S04]  /*1260*/  IMAD.WIDE R12, R20, 0x4, R24 ;  /* 0x00000004140c7825 */ /* 0x000fc800078e0218 */
[----:B------:R-:W-:Y:S01]  /*1270*/  IMAD.WIDE R14, R15, 0x4, R24 ;  /* 0x000000040f0e7825 */ /* 0x000fe200078e0218 */
[----:B-1----:R-:W-:-:S03]  /*1280*/  IADD3 R0, PT, PT, R0, 0x20, RZ ;  /* 0x0000002000007810 */ /* 0x002fc60007ffe0ff */
[----:B------:R-:W-:Y:S02]  /*1290*/  VIADD R21, R21, 0x8 ;  /* 0x0000000815157836 */ /* 0x000fe40000000000 */
[----:B------:R-:W-:Y:S01]  /*12a0*/  VIADD R20, R20, 0x8 ;  /* 0x0000000814147836 */ /* 0x000fe20000000000 */
[----:B0-----:R1:W-:Y:S04]  /*12b0*/  STG.E desc[UR6][R12.64+-0x8], R4 ;  /* 0xfffff8040c007986 */ /* 0x0013e8000c101906 */
[----:B------:R1:W-:Y:S04]  /*12c0*/  STG.E desc[UR6][R12.64+-0x4], R5 ;  /* 0xfffffc050c007986 */ /* 0x0003e8000c101906 */
[----:B------:R1:W-:Y:S04]  /*12d0*/  STG.E desc[UR6][R12.64], R6 ;  /* 0x000000060c007986 */ /* 0x0003e8000c101906 */
[----:B------:R1:W-:Y:S04]  /*12e0*/  STG.E desc[UR6][R12.64+0x4], R7 ;  /* 0x000004070c007986 */ /* 0x0003e8000c101906 */
[----:B--2---:R1:W-:Y:S04]  /*12f0*/  STG.E desc[UR6][R14.64+-0x8], R8 ;  /* 0xfffff8080e007986 */ /* 0x0043e8000c101906 */
[----:B------:R1:W-:Y:S04]  /*1300*/  STG.E desc[UR6][R14.64+-0x4], R9 ;  /* 0xfffffc090e007986 */ /* 0x0003e8000c101906 */
[----:B------:R1:W-:Y:S04]  /*1310*/  STG.E desc[UR6][R14.64], R10 ;  /* 0x0000000a0e007986 */ /* 0x0003e8000c101906 */
[----:B------:R1:W-:Y:S02]  /*1320*/  STG.E desc[UR6][R14.64+0x4], R11 ;  /* 0x0000040b0e007986 */ /* 0x0003e4000c101906 */
.L_x_15:
[----:B------:R-:W-:-:S13]  /*1330*/  ISETP.NE.OR P0, PT, R21, RZ, P0 ;  /* 0x000000ff1500720c */ /* 0x000fda0000705670 */
[----:B------:R-:W-:Y:S05]  /*1340*/  @!P0 BRA `(.L_x_11) ;  /* 0x00000000002c8947 */ /* 0x000fea0003800000 */
.L_x_12:
[----:B-12--5:R1:W0:Y:S01]  /*1350*/  LDL.128 R4, [R0] ;  /* 0x0000000000047983 */ /* 0x0262220000100c00 */
[----:B------:R-:W-:Y:S02]  /*1360*/  VIADD R21, R21, 0x4 ;  /* 0x0000000415157836 */ /* 0x000fe40000000000 */
[----:B------:R-:W-:-:S03]  /*1370*/  IMAD.WIDE R8, R20, 0x4, R24 ;  /* 0x0000000414087825 */ /* 0x000fc600078e0218 */
[----:B------:R-:W-:Y:S01]  /*1380*/  ISETP.NE.AND P0, PT, R21, RZ, PT ;  /* 0x000000ff1500720c */ /* 0x000fe20003f05270 */
[----:B------:R-:W-:Y:S02]  /*1390*/  VIADD R20, R20, 0x4 ;  /* 0x0000000414147836 */ /* 0x000fe40000000000 */
[----:B-1----:R-:W-:Y:S01]  /*13a0*/  VIADD R0, R0, 0x10 ;  /* 0x0000001000007836 */ /* 0x002fe20000000000 */
[----:B0-----:R2:W-:Y:S04]  /*13b0*/  STG.E desc[UR6][R8.64+-0x8], R4 ;  /* 0xfffff80408007986 */ /* 0x0015e8000c101906 */
[----:B------:R2:W-:Y:S04]  /*13c0*/  STG.E desc[UR6][R8.64+-0x4], R5 ;  /* 0xfffffc0508007986 */ /* 0x0005e8000c101906 */
[----:B------:R2:W-:Y:S04]  /*13d0*/  STG.E desc[UR6][R8.64], R6 ;  /* 0x0000000608007986 */ /* 0x0005e8000c101906 */
[----:B------:R2:W-:Y:S01]  /*13e0*/  STG.E desc[UR6][R8.64+0x4], R7 ;  /* 0x0000040708007986 */ /* 0x0005e2000c101906 */
[----:B------:R-:W-:Y:S05]  /*13f0*/  @P0 BRA `(.L_x_12) ;  /* 0xfffffffc00d40947 */ /* 0x000fea000383ffff */
.L_x_11:
[----:B------:R-:W-:-:S13]  /*1400*/  ISETP.NE.AND P0, PT, R2, RZ, PT ;  /* 0x000000ff0200720c */ /* 0x000fda0003f05270 */
[----:B0-----:R-:W-:Y:S05]  /*1410*/  @!P0 EXIT ;  /* 0x000000000000894d */ /* 0x001fea0003800000 */
[----:B-12---:R-:W0:Y:S01]  /*1420*/  LDC.64 R4, c[0x0][0x380] ;  /* 0x0000e000ff047b82 */ /* 0x006e220000000a00 */
[----:B-----5:R-:W-:Y:S01]  /*1430*/  IMAD.IADD R7, R22, 0x1, R3 ;  /* 0x0000000116077824 */ /* 0x020fe200078e0203 */
[----:B---34-:R-:W-:Y:S01]  /*1440*/  IADD3 R0, PT, PT, -R2, RZ, RZ ;  /* 0x000000ff02007210 */ /* 0x018fe20007ffe1ff */
[----:B------:R-:W-:-:S07]  /*1450*/  IMAD R6, R3, 0x4, R1 ;  /* 0x0000000403067824 */ /* 0x000fce00078e0201 */
.L_x_16:
[----:B-1----:R1:W2:Y:S01]  /*1460*/  LDL R9, [R6] ;  /* 0x0000000006097983 */ /* 0x0022a20000100800 */
[----:B------:R-:W-:Y:S02]  /*1470*/  VIADD R0, R0, 0x1 ;  /* 0x0000000100007836 */ /* 0x000fe40000000000 */
[----:B0-----:R-:W-:-:S03]  /*1480*/  IMAD.WIDE R2, R7, 0x4, R4 ;  /* 0x0000000407027825 */ /* 0x001fc600078e0204 */
[----:B------:R-:W-:Y:S01]  /*1490*/  ISETP.NE.AND P0, PT, R0, RZ, PT ;  /* 0x000000ff0000720c */ /* 0x000fe20003f05270 */
[----:B------:R-:W-:Y:S02]  /*14a0*/  VIADD R7, R7, 0x1 ;  /* 0x0000000107077836 */ /* 0x000fe40000000000 */
[----:B-1----:R-:W-:Y:S01]  /*14b0*/  VIADD R6, R6, 0x4 ;  /* 0x0000000406067836 */ /* 0x002fe20000000000 */
[----:B--2---:R1:W-:Y:S09]  /*14c0*/  STG.E desc[UR6][R2.64], R9 ;  /* 0x0000000902007986 */ /* 0x0043f2000c101906 */
[----:B------:R-:W-:Y:S05]  /*14d0*/  @P0 BRA `(.L_x_16) ;  /* 0xfffffffc00e00947 */ /* 0x000fea000383ffff */
[----:B------:R-:W-:Y:S05]  /*14e0*/  EXIT ;  /* 0x000000000000794d */ /* 0x000fea0003800000 */
.L_x_17:
[----:B------:R-:W-:-:S00]  /*14f0*/  BRA `(.L_x_17) ;  /* 0xfffffffc00fc7947 */ /* 0x000fc0000383ffff */
[----:B------:R-:W-:-:S00]  /*1500*/  NOP ;  /* 0x0000000000007918 */ /* 0x000fc00000000000 */
[----:B------:R-:W-:-:S00]  /*1510*/  NOP ;  /* 0x0000000000007918 */ /* 0x000fc00000000000 */
[----:B------:R-:W-:-:S00]  /*1520*/  NOP ;  /* 0x0000000000007918 */ /* 0x000fc00000000000 */
[----:B------:R-:W-:-:S00]  /*1530*/  NOP ;  /* 0x0000000000007918 */ /* 0x000fc00000000000 */
[----:B------:R-:W-:-:S00]  /*1540*/  NOP ;  /* 0x0000000000007918 */ /* 0x000fc00000000000 */
[----:B------:R-:W-:-:S00]  /*1550*/  NOP ;  /* 0x0000000000007918 */ /* 0x000fc00000000000 */
[----:B------:R-:W-:-:S00]  /*1560*/  NOP ;  /* 0x0000000000007918 */ /* 0x000fc00000000000 */
[----:B------:R-:W-:-:S00]  /*1570*/  NOP ;  /* 0x0000000000007918 */ /* 0x000fc00000000000 */
.L_x_22:


//--------------------- .text._Z12reduceSharedPiS_i --------------------------
	.section	.text._Z12reduceSharedPiS_i,"ax",@progbits
	.align	128
        .global         _Z12reduceSharedPiS_i
        .type           _Z12reduceSharedPiS_i,@function
        .size           _Z12reduceSharedPiS_i,(.L_x_23 - _Z12reduceSharedPiS_i)
        .other          _Z12reduceSharedPiS_i,@"STO_CUDA_ENTRY STV_DEFAULT"
_Z12reduceSharedPiS_i:
.text._Z12reduceSharedPiS_i:
[----:B------:R-:W-:Y:S01]  /*0000*/  LDC R1, c[0x0][0x37c] ;  /* 0x0000df00ff017b82 */ /* 0x000fe20000000800 */
[----:B------:R-:W0:Y:S07]  /*0010*/  S2R R7, SR_TID.X ;  /* 0x0000000000077919 */ /* 0x000e2e0000002100 */
[----:B------:R-:W0:Y:S01]  /*0020*/  S2UR UR4, SR_CTAID.X ;  /* 0x00000000000479c3 */ /* 0x000e220000002500 */
[----:B------:R-:W1:Y:S01]  /*0030*/  LDCU UR5, c[0x0][0x390] ;  /* 0x00007200ff0577ac */ /* 0x000e620008000800 */
[----:B------:R-:W-:Y:S01]  /*0040*/  IMAD.MOV.U32 R4, RZ, RZ, RZ ;  /* 0x000000ffff047224 */ /* 0x000fe200078e00ff */
[----:B------:R-:W2:Y:S05]  /*0050*/  LDCU.64 UR6, c[0x0][0x358] ;  /* 0x00006b00ff0677ac */ /* 0x000eaa0008000a00 */
[----:B------:R-:W0:Y:S02]  /*0060*/  LDC R0, c[0x0][0x360] ;  /* 0x0000d800ff007b82 */ /* 0x000e240000000800 */
[----:B0-----:R-:W-:-:S05]  /*0070*/  IMAD R5, R0, UR4, R7 ;  /* 0x0000000400057c24 */ /* 0x001fca000f8e0207 */
[----:B-1----:R-:W-:-:S13]  /*0080*/  ISETP.GE.AND P0, PT, R5, UR5, PT ;  /* 0x0000000505007c0c */ /* 0x002fda000bf06270 */
[----:B------:R-:W0:Y:S02]  /*0090*/  @!P0 LDC.64 R2, c[0x0][0x380] ;  /* 0x0000e000ff028b82 */ /* 0x000e240000000a00 */
[----:B0-----:R-:W-:-:S05]  /*00a0*/  @!P0 IMAD.WIDE R2, R5, 0x4, R2 ;  /* 0x0000000405028825 */ /* 0x001fca00078e0202 */
[----:B--2---:R-:W2:Y:S01]  /*00b0*/  @!P0 LDG.E R4, desc[UR6][R2.64] ;  /* 0x0000000602048981 */ /* 0x004ea2000c1e1900 */
[----:B------:R-:W0:Y:S01]  /*00c0*/  S2UR UR5, SR_CgaCtaId ;  /* 0x00000000000579c3 */ /* 0x000e220000008800 */
[----:B------:R-:W-:Y:S01]  /*00d0*/  UMOV UR4, 0x400 ;  /* 0x0000040000047882 */ /* 0x000fe20000000000 */
[----:B------:R-:W-:Y:S02]  /*00e0*/  ISETP.GE.U32.AND P1, PT, R0, 0x2, PT ;  /* 0x000000020000780c */ /* 0x000fe40003f26070 */
[----:B------:R-:W-:Y:S01]  /*00f0*/  ISETP.NE.AND P0, PT, R7, RZ, PT ;  /* 0x000000ff0700720c */ /* 0x000fe20003f05270 */
[----:B0-----:R-:W-:-:S06]  /*0100*/  ULEA UR4, UR5, UR4, 0x18 ;  /* 0x0000000405047291 */ /* 0x001fcc000f8ec0ff */
[----:B------:R-:W-:-:S05]  /*0110*/  LEA R5, R7, UR4, 0x2 ;  /* 0x0000000407057c11 */ /* 0x000fca000f8e10ff */
[----:B--2---:R0:W-:Y:S01]  /*0120*/  STS [R5], R4 ;  /* 0x0000000405007388 */ /* 0x0041e20000000800 */
[----:B------:R-:W-:Y:S06]  /*0130*/  BAR.SYNC.DEFER_BLOCKING 0x0 ;  /* 0x0000000000007b1d */ /* 0x000fec0000010000 */
[----:B------:R-:W-:Y:S05]  /*0140*/  @!P1 BRA `(.L_x_18) ;  /* 0x00000000002c9947 */ /* 0x000fea0003800000 */
.L_x_19:
[----:B------:R-:W-:-:S04]  /*0150*/  SHF.R.U32.HI R6, RZ, 0x1, R0 ;  /* 0x00000001ff067819 */ /* 0x000fc80000011600 */
[----:B------:R-:W-:-:S13]  /*0160*/  ISETP.GE.U32.AND P1, PT, R7, R6, PT ;  /* 0x000000060700720c */ /* 0x000fda0003f26070 */
[----:B------:R-:W-:Y:S01]  /*0170*/  @!P1 IMAD R2, R6, 0x4, R5 ;  /* 0x0000000406029824 */ /* 0x000fe200078e0205 */
[----:B------:R-:W-:Y:S05]  /*0180*/  @!P1 LDS R3, [R5] ;  /* 0x0000000005039984 */ /* 0x000fea0000000800 */
[----:B------:R-:W0:Y:S02]  /*0190*/  @!P1 LDS R2, [R2] ;  /* 0x0000000002029984 */ /* 0x000e240000000800 */
[----:B0-----:R-:W-:-:S05]  /*01a0*/  @!P1 IMAD.IADD R4, R2, 0x1, R3 ;  /* 0x0000000102049824 */ /* 0x001fca00078e0203 */
[----:B------:R1:W-:Y:S01]  /*01b0*/  @!P1 STS [R5], R4 ;  /* 0x0000000405009388 */ /* 0x0003e20000000800 */
[----:B------:R-:W-:Y:S01]  /*01c0*/  BAR.SYNC.DEFER_BLOCKING 0x0 ;  /* 0x0000000000007b1d */ /* 0x000fe20000010000 */
[----:B------:R-:W-:Y:S01]  /*01d0*/  ISETP.GT.U32.AND P1, PT, R0, 0x3, PT ;  /* 0x000000030000780c */ /* 0x000fe20003f24070 */
[----:B------:R-:W-:-:S12]  /*01e0*/  IMAD.MOV.U32 R0, RZ, RZ, R6 ;  /* 0x000000ffff007224 */ /* 0x000fd800078e0006 */
[----:B-1----:R-:W-:Y:S05]  /*01f0*/  @P1 BRA `(.L_x_19) ;  /* 0xfffffffc00d41947 */ /* 0x002fea000383ffff */
.L_x_18:
[----:B------:R-:W-:Y:S05]  /*0200*/  @P0 EXIT ;  /* 0x000000000000094d */ /* 0x000fea0003800000 */
[----:B------:R-:W1:Y:S01]  /*0210*/  S2UR UR5, SR_CgaCtaId ;  /* 0x00000000000579c3 */ /* 0x000e620000008800 */
[----:B------:R-:W-:-:S07]  /*0220*/  UMOV UR4, 0x400 ;  /* 0x0000040000047882 */ /* 0x000fce0000000000 */
[----:B------:R-:W2:Y:S01]  /*0230*/  LDC.64 R2, c[0x0][0x388] ;  /* 0x0000e200ff027b82 */ /* 0x000ea20000000a00 */
[----:B-1----:R-:W-:-:S09]  /*0240*/  ULEA UR4, UR5, UR4, 0x18 ;  /* 0x0000000405047291 */ /* 0x002fd2000f8ec0ff */
[----:B0-----:R-:W2:Y:S04]  /*0250*/  LDS R5, [UR4] ;  /* 0x00000004ff057984 */ /* 0x001ea80008000800 */
[----:B--2---:R-:W-:Y:S01]  /*0260*/  REDG.E.ADD.STRONG.GPU desc[UR6][R2.64], R5 ;  /* 0x000000050200798e */ /* 0x004fe2000c12e106 */
[----:B------:R-:W-:Y:S05]  /*0270*/  EXIT ;  /* 0x000000000000794d */ /* 0x000fea0003800000 */
.L_x_20:
        /* <DEDUP_REMOVED lines=16> */
.L_x_23:


//--------------------- .text._Z12reduceGlobalPiS_i --------------------------
	.section	.text._Z12reduceGlobalPiS_i,"ax",@progbits
	.align	128
        .global         _Z12reduceGlobalPiS_i
        .type           _Z12reduceGlobalPiS_i,@function
        .size           _Z12reduceGlobalPiS_i,(.L_x_24 - _Z12reduceGlobalPiS_i)
        .other          _Z12reduceGlobalPiS_i,@"STO_CUDA_ENTRY STV_DEFAULT"
_Z12reduceGlobalPiS_i:
.text._Z12reduceGlobalPiS_i:
[----:B------:R-:W-:Y:S01]  /*0000*/  LDC R1, c[0x0][0x37c] ;  /* 0x0000df00ff017b82 */ /* 0x000fe20000000800 */
[----:B------:R-:W0:Y:S07]  /*0010*/  S2R R0, SR_TID.X ;  /* 0x0000000000007919 */ /* 0x000e2e0000002100 */
[----:B------:R-:W0:Y:S01]  /*0020*/  S2UR UR4, SR_CTAID.X ;  /* 0x00000000000479c3 */ /* 0x000e220000002500 */
[----:B------:R-:W1:Y:S07]  /*0030*/  LDCU UR5, c[0x0][0x390] ;  /* 0x00007200ff0577ac */ /* 0x000e6e0008000800 */
[----:B------:R-:W0:Y:S02]  /*0040*/  LDC R5, c[0x0][0x360] ;  /* 0x0000d800ff057b82 */ /* 0x000e240000000800 */
[----:B0-----:R-:W-:-:S05]  /*0050*/  IMAD R5, R5, UR4, R0 ;  /* 0x0000000405057c24 */ /* 0x001fca000f8e0200 */
[----:B-1----:R-:W-:-:S13]  /*0060*/  ISETP.GE.AND P0, PT, R5, UR5, PT ;  /* 0x0000000505007c0c */ /* 0x002fda000bf06270 */
[----:B------:R-:W-:Y:S05]  /*0070*/  @P0 EXIT ;  /* 0x000000000000094d */ /* 0x000fea0003800000 */
[----:B------:R-:W0:Y:S01]  /*0080*/  LDC.64 R2, c[0x0][0x380] ;  /* 0x0000e000ff027b82 */ /* 0x000e220000000a00 */
[----:B------:R-:W1:Y:S01]  /*0090*/  LDCU.64 UR6, c[0x0][0x358] ;  /* 0x00006b00ff0677ac */ /* 0x000e620008000a00 */
[----:B0-----:R-:W-:-:S06]  /*00a0*/  IMAD.WIDE R2, R5, 0x4, R2 ;  /* 0x0000000405027825 */ /* 0x001fcc00078e0202 */
[----:B-1----:R-:W2:Y:S01]  /*00b0*/  LDG.E R2, desc[UR6][R2.64] ;  /* 0x0000000602027981 */ /* 0x002ea2000c1e1900 */
[----:B------:R-:W0:Y:S01]  /*00c0*/  LDC.64 R4, c[0x0][0x388] ;  /* 0x0000e200ff047b82 */ /* 0x000e220000000a00 */
[----:B------:R-:W-:Y:S01]  /*00d0*/  VOTEU.ANY UR4, UPT, PT ;  /* 0x0000000000047886 */ /* 0x000fe200038e0100 */
[----:B------:R-:W1:Y:S01]  /*00e0*/  S2R R0, SR_LANEID ;  /* 0x0000000000007919 */ /* 0x000e620000000000 */
[----:B------:R-:W-:-:S06]  /*00f0*/  UFLO.U32 UR4, UR4 ;  /* 0x00000004000472bd */ /* 0x000fcc00080e0000 */
[----:B-1----:R-:W-:Y:S01]  /*0100*/  ISETP.EQ.U32.AND P0, PT, R0, UR4, PT ;  /* 0x0000000400007c0c */ /* 0x002fe2000bf02070 */
[----:B--2---:R-:W1:Y:S02]  /*0110*/  REDUX.SUM UR5, R2 ;  /* 0x00000000020573c4 */ /* 0x004e64000000c000 */
[----:B-1----:R-:W-:-:S10]  /*0120*/  MOV R7, UR5 ;  /* 0x0000000500077c02 */ /* 0x002fd40008000f00 */
[----:B0-----:R-:W-:Y:S01]  /*0130*/  @P0 REDG.E.ADD.STRONG.GPU desc[UR6][R4.64], R7 ;  /* 0x000000070400098e */ /* 0x001fe2000c12e106 */
[----:B------:R-:W-:Y:S05]  /*0140*/  EXIT ;  /* 0x000000000000794d */ /* 0x000fea0003800000 */
.L_x_21:
        /* <DEDUP_REMOVED lines=11> */
.L_x_24:


//--------------------- .nv.shared.reserved.0     --------------------------
	.section	.nv.shared.reserved.0,"aw",@nobits
	.weak		__nv_reservedSMEM_offset_0_alias
	.size		__nv_reservedSMEM_offset_0_alias, 0, 64
	.other		__nv_reservedSMEM_offset_0_alias,@"STO_CUDA_RESERVED_SHARED STV_DEFAULT"
__nv_reservedSMEM_offset_0_alias:
	.zero		0
	.zero		64


//--------------------- .nv.shared._Z12reduceSharedPiS_i --------------------------
	.section	.nv.shared._Z12reduceSharedPiS_i,"aw",@nobits
	.sectionflags	@""
	.align	4
.nv.shared._Z12reduceSharedPiS_i:
	.zero		2048


//--------------------- .nv.constant0._Z15bubbleSortLocalPiii --------------------------
	.section	.nv.constant0._Z15bubbleSortLocalPiii,"a",@progbits
	.sectionflags	@""
	.align	4
.nv.constant0._Z15bubbleSortLocalPiii:
	.zero		912


//--------------------- .nv.constant0._Z12reduceSharedPiS_i --------------------------
	.section	.nv.constant0._Z12reduceSharedPiS_i,"a",@progbits
	.sectionflags	@""
	.align	4
.nv.constant0._Z12reduceSharedPiS_i:
	.zero		916


//--------------------- .nv.constant0._Z12reduceGlobalPiS_i --------------------------
	.section	.nv.constant0._Z12reduceGlobalPiS_i,"a",@progbits
	.sectionflags	@""
	.align	4
.nv.constant0._Z12reduceGlobalPiS_i:
	.zero		916


//--------------------- SYMBOLS --------------------------

	.type		.nv.reservedSmem.offset0,@object
	.size		.nv.reservedSmem.offset0,0x4
	.type		.nv.reservedSmem.cap,@object
	.size		.nv.reservedSmem.cap,0x4
